def attn_fwd(
    Q,
    K,
    V,
    Out,
    Lse,
    sm_scale,
    stride_qz,
    stride_qh,
    stride_qm,
    stride_qk,
    stride_kz,
    stride_kh,
    stride_kn,
    stride_kk,
    stride_vz,
    stride_vh,
    stride_vn,
    stride_vk,
    stride_oz,
    stride_oh,
    stride_om,
    stride_ok,
    seqlen_q,
    seqlen_k,
    BLOCK_M: tl.constexpr,
    BLOCK_N: tl.constexpr,
    HEAD_DIM: tl.constexpr,
    CAUSAL: tl.constexpr,
):
    start_m = tl.program_id(0)
    off_hz = tl.program_id(1)
    q_off = off_hz * stride_qh
    k_off = off_hz * stride_kh
    v_off = off_hz * stride_vh
    offs_m = start_m * BLOCK_M + tl.arange(0, BLOCK_M)
    offs_d = tl.arange(0, HEAD_DIM)
    offs_n = tl.arange(0, BLOCK_N)
    q_ptrs = Q + q_off + offs_m[:, None] * stride_qm + offs_d[None, :] * stride_qk
    k_ptrs = K + k_off + offs_d[:, None] * stride_kk + offs_n[None, :] * stride_kn
    v_ptrs = V + v_off + offs_n[:, None] * stride_vn + offs_d[None, :] * stride_vk
    m_i = tl.full([BLOCK_M], float("-inf"), dtype=tl.float32)
    l_i = tl.zeros([BLOCK_M], dtype=tl.float32) + 1.0
    acc = tl.zeros([BLOCK_M, HEAD_DIM], dtype=tl.float32)
    q = tl.load(q_ptrs)
    acc, l_i, m_i = _attn_fwd_inner(
        acc,
        l_i,
        m_i,
        q,
        k_ptrs,
        v_ptrs,
        sm_scale,
        stride_kn,
        stride_vn,
        start_m,
        seqlen_k,
        BLOCK_M,
        BLOCK_N,
        HEAD_DIM,
        CAUSAL,
    )
    acc = acc / l_i[:, None]
    lse = m_i + tl.math.log2(l_i) / 1.4426950408889634
    o_ptrs = (
        Out
        + off_hz * stride_oh
        + offs_m[:, None] * stride_om
        + offs_d[None, :] * stride_ok
    )
    tl.store(o_ptrs, acc.to(Out.dtype.element_ty))
    tl.store(Lse + off_hz * seqlen_q + offs_m, lse)

# config = {"BLOCK_M": 64, "BLOCK_N": 32, "HEAD_DIM": 512, "arch": "sm_90", "causal": false, "dtype": "bf16", "num_stages": 2, "num_warps": 8}
# arch = sm_90


// ===== COMPILED SASS (sm_90a) =====

	.target	sm_90a

	.elftype	@"ET_EXEC"


//--------------------- .note.nv.tkinfo           --------------------------
	.section	.note.nv.tkinfo,"",@"SHT_NOTE"
	.sectionflags	@"SHF_NOTE_NV_TKINFO"
	.tkinfo
        /*0018*/ 	.word	0x00000002
        /*0030*/ 	.string	""
        /*0030*/ 	.string	"ptxas"
        /*0030*/ 	.string	"Cuda compilation tools, release 13.0, V13.0.88"
        /*0030*/ 	.string	"Build cuda_13.0.r13.0/compiler.36424714_0"
        /*0030*/ 	.string	"-v  -suppress-debug-info  -lineinfo  -arch sm_90a "



//--------------------- .note.nv.cuinfo           --------------------------
	.section	.note.nv.cuinfo,"",@"SHT_NOTE"
	.sectionflags	@"SHF_NOTE_NV_CUINFO"
        /*0018*/ 	.short	0x0002
        /*001a*/ 	.short	0x005a
        /*001c*/ 	.short	0x0082
	.zero		2


//--------------------- .nv.info                  --------------------------
	.section	.nv.info,"",@"SHT_CUDA_INFO"
	.align	4


	//----- nvinfo : EIATTR_REGCOUNT
	.align		4
        /*0000*/ 	.byte	0x04, 0x2f
        /*0002*/ 	.short	(.L_2 - .L_1)
	.align		4
.L_1:
        /*0004*/ 	.word	index@(attn_fwd)
        /*0008*/ 	.word	0x000000ff


	//----- nvinfo : EIATTR_FRAME_SIZE
	.align		4
.L_2:
        /*000c*/ 	.byte	0x04, 0x11
        /*000e*/ 	.short	(.L_4 - .L_3)
	.align		4
.L_3:
        /*0010*/ 	.word	index@(attn_fwd)
        /*0014*/ 	.word	0x000005d8


	//----- nvinfo : EIATTR_MIN_STACK_SIZE
	.align		4
.L_4:
        /*0018*/ 	.byte	0x04, 0x12
        /*001a*/ 	.short	(.L_6 - .L_5)
	.align		4
.L_5:
        /*001c*/ 	.word	index@(attn_fwd)
        /*0020*/ 	.word	0x000005d8
.L_6:


//--------------------- .nv.compat                --------------------------
	.section	.nv.compat,"",@"SHT_CUDA_COMPAT_INFO"
	.align	4
        /*0000*/ 	.byte	0x02, 0x09, 0x01, 0x00, 0x02, 0x02, 0x04, 0x00, 0x02, 0x05, 0x05, 0x00, 0x03, 0x07, 0x01, 0x01
        /*0010*/ 	.byte	0x02, 0x03, 0x00, 0x00, 0x02, 0x06, 0x01, 0x00, 0x04, 0x0b, 0x08, 0x00, 0x00, 0x00, 0x00, 0x00
        /*0020*/ 	.byte	0x00, 0x00, 0x00, 0x00


//--------------------- .nv.info.attn_fwd         --------------------------
	.section	.nv.info.attn_fwd,"",@"SHT_CUDA_INFO"
	.sectionflags	@""
	.align	4


	//----- nvinfo : EIATTR_CUDA_API_VERSION
	.align		4
        /*0000*/ 	.byte	0x04, 0x37
        /*0002*/ 	.short	(.L_8 - .L_7)
.L_7:
        /*0004*/ 	.word	0x00000082


	//----- nvinfo : EIATTR_KPARAM_INFO
	.align		4
.L_8:
        /*0008*/ 	.byte	0x04, 0x17
        /*000a*/ 	.short	(.L_10 - .L_9)
.L_9:
        /*000c*/ 	.word	0x00000000
        /*0010*/ 	.short	0x0019
        /*0012*/ 	.short	0x0080
        /*0014*/ 	.byte	0x00, 0xf4, 0x21, 0x00


	//----- nvinfo : EIATTR_KPARAM_INFO
	.align		4
.L_10:
        /*0018*/ 	.byte	0x04, 0x17
        /*001a*/ 	.short	(.L_12 - .L_11)
.L_11:
        /*001c*/ 	.word	0x00000000
        /*0020*/ 	.short	0x0018
        /*0022*/ 	.short	0x0078
        /*0024*/ 	.byte	0x00, 0xf4, 0x21, 0x00


	//----- nvinfo : EIATTR_KPARAM_INFO
	.align		4
.L_12:
        /*0028*/ 	.byte	0x04, 0x17
        /*002a*/ 	.short	(.L_14 - .L_13)
.L_13:
        /*002c*/ 	.word	0x00000000
        /*0030*/ 	.short	0x0017
        /*0032*/ 	.short	0x0070
        /*0034*/ 	.byte	0x00, 0xf0, 0x11, 0x00


	//----- nvinfo : EIATTR_KPARAM_INFO
	.align		4
.L_14:
        /*0038*/ 	.byte	0x04, 0x17
        /*003a*/ 	.short	(.L_16 - .L_15)
.L_15:
        /*003c*/ 	.word	0x00000000
        /*0040*/ 	.short	0x0016
        /*0042*/ 	.short	0x006c
        /*0044*/ 	.byte	0x00, 0xf0, 0x11, 0x00


	//----- nvinfo : EIATTR_KPARAM_INFO
	.align		4
.L_16:
        /*0048*/ 	.byte	0x04, 0x17
        /*004a*/ 	.short	(.L_18 - .L_17)
.L_17:
        /*004c*/ 	.word	0x00000000
        /*0050*/ 	.short	0x0015
        /*0052*/ 	.short	0x0068
        /*0054*/ 	.byte	0x00, 0xf0, 0x11, 0x00


	//----- nvinfo : EIATTR_KPARAM_INFO
	.align		4
.L_18:
        /*0058*/ 	.byte	0x04, 0x17
        /*005a*/ 	.short	(.L_20 - .L_19)
.L_19:
        /*005c*/ 	.word	0x00000000
        /*0060*/ 	.short	0x0014
        /*0062*/ 	.short	0x0064
        /*0064*/ 	.byte	0x00, 0xf0, 0x11, 0x00


	//----- nvinfo : EIATTR_KPARAM_INFO
	.align		4
.L_20:
        /*0068*/ 	.byte	0x04, 0x17
        /*006a*/ 	.short	(.L_22 - .L_21)
.L_21:
        /*006c*/ 	.word	0x00000000
        /*0070*/ 	.short	0x0013
        /*0072*/ 	.short	0x0060
        /*0074*/ 	.byte	0x00, 0xf0, 0x11, 0x00


	//----- nvinfo : EIATTR_KPARAM_INFO
	.align		4
.L_22:
        /*0078*/ 	.byte	0x04, 0x17
        /*007a*/ 	.short	(.L_24 - .L_23)
.L_23:
        /*007c*/ 	.word	0x00000000
        /*0080*/ 	.short	0x0012
        /*0082*/ 	.short	0x005c
        /*0084*/ 	.byte	0x00, 0xf0, 0x11, 0x00


	//----- nvinfo : EIATTR_KPARAM_INFO
	.align		4
.L_24:
        /*0088*/ 	.byte	0x04, 0x17
        /*008a*/ 	.short	(.L_26 - .L_25)
.L_25:
        /*008c*/ 	.word	0x00000000
        /*0090*/ 	.short	0x0011
        /*0092*/ 	.short	0x0058
        /*0094*/ 	.byte	0x00, 0xf0, 0x11, 0x00


	//----- nvinfo : EIATTR_KPARAM_INFO
	.align		4
.L_26:
        /*0098*/ 	.byte	0x04, 0x17
        /*009a*/ 	.short	(.L_28 - .L_27)
.L_27:
        /*009c*/ 	.word	0x00000000
        /*00a0*/ 	.short	0x0010
        /*00a2*/ 	.short	0x0054
        /*00a4*/ 	.byte	0x00, 0xf0, 0x11, 0x00


	//----- nvinfo : EIATTR_KPARAM_INFO
	.align		4
.L_28:
        /*00a8*/ 	.byte	0x04, 0x17
        /*00aa*/ 	.short	(.L_30 - .L_29)
.L_29:
        /*00ac*/ 	.word	0x00000000
        /*00b0*/ 	.short	0x000f
        /*00b2*/ 	.short	0x0050
        /*00b4*/ 	.byte	0x00, 0xf0, 0x11, 0x00


	//----- nvinfo : EIATTR_KPARAM_INFO
	.align		4
.L_30:
        /*00b8*/ 	.byte	0x04, 0x17
        /*00ba*/ 	.short	(.L_32 - .L_31)
.L_31:
        /*00bc*/ 	.word	0x00000000
        /*00c0*/ 	.short	0x000e
        /*00c2*/ 	.short	0x004c
        /*00c4*/ 	.byte	0x00, 0xf0, 0x11, 0x00


	//----- nvinfo : EIATTR_KPARAM_INFO
	.align		4
.L_32:
        /*00c8*/ 	.byte	0x04, 0x17
        /*00ca*/ 	.short	(.L_34 - .L_33)
.L_33:
        /*00cc*/ 	.word	0x00000000
        /*00d0*/ 	.short	0x000d
        /*00d2*/ 	.short	0x0048
        /*00d4*/ 	.byte	0x00, 0xf0, 0x11, 0x00


	//----- nvinfo : EIATTR_KPARAM_INFO
	.align		4
.L_34:
        /*00d8*/ 	.byte	0x04, 0x17
        /*00da*/ 	.short	(.L_36 - .L_35)
.L_35:
        /*00dc*/ 	.word	0x00000000
        /*00e0*/ 	.short	0x000c
        /*00e2*/ 	.short	0x0044
        /*00e4*/ 	.byte	0x00, 0xf0, 0x11, 0x00


	//----- nvinfo : EIATTR_KPARAM_INFO
	.align		4
.L_36:
        /*00e8*/ 	.byte	0x04, 0x17
        /*00ea*/ 	.short	(.L_38 - .L_37)
.L_37:
        /*00ec*/ 	.word	0x00000000
        /*00f0*/ 	.short	0x000b
        /*00f2*/ 	.short	0x0040
        /*00f4*/ 	.byte	0x00, 0xf0, 0x11, 0x00


	//----- nvinfo : EIATTR_KPARAM_INFO
	.align		4
.L_38:
        /*00f8*/ 	.byte	0x04, 0x17
        /*00fa*/ 	.short	(.L_40 - .L_39)
.L_39:
        /*00fc*/ 	.word	0x00000000
        /*0100*/ 	.short	0x000a
        /*0102*/ 	.short	0x003c
        /*0104*/ 	.byte	0x00, 0xf0, 0x11, 0x00


	//----- nvinfo : EIATTR_KPARAM_INFO
	.align		4
.L_40:
        /*0108*/ 	.byte	0x04, 0x17
        /*010a*/ 	.short	(.L_42 - .L_41)
.L_41:
        /*010c*/ 	.word	0x00000000
        /*0110*/ 	.short	0x0009
        /*0112*/ 	.short	0x0038
        /*0114*/ 	.byte	0x00, 0xf0, 0x11, 0x00


	//----- nvinfo : EIATTR_KPARAM_INFO
	.align		4
.L_42:
        /*0118*/ 	.byte	0x04, 0x17
        /*011a*/ 	.short	(.L_44 - .L_43)
.L_43:
        /*011c*/ 	.word	0x00000000
        /*0120*/ 	.short	0x0008
        /*0122*/ 	.short	0x0034
        /*0124*/ 	.byte	0x00, 0xf0, 0x11, 0x00


	//----- nvinfo : EIATTR_KPARAM_INFO
	.align		4
.L_44:
        /*0128*/ 	.byte	0x04, 0x17
        /*012a*/ 	.short	(.L_46 - .L_45)
.L_45:
        /*012c*/ 	.word	0x00000000
        /*0130*/ 	.short	0x0007
        /*0132*/ 	.short	0x0030
        /*0134*/ 	.byte	0x00, 0xf0, 0x11, 0x00


	//----- nvinfo : EIATTR_KPARAM_INFO
	.align		4
.L_46:
        /*0138*/ 	.byte	0x04, 0x17
        /*013a*/ 	.short	(.L_48 - .L_47)
.L_47:
        /*013c*/ 	.word	0x00000000
        /*0140*/ 	.short	0x0006
        /*0142*/ 	.short	0x002c
        /*0144*/ 	.byte	0x00, 0xf0, 0x11, 0x00


	//----- nvinfo : EIATTR_KPARAM_INFO
	.align		4
.L_48:
        /*0148*/ 	.byte	0x04, 0x17
        /*014a*/ 	.short	(.L_50 - .L_49)
.L_49:
        /*014c*/ 	.word	0x00000000
        /*0150*/ 	.short	0x0005
        /*0152*/ 	.short	0x0028
        /*0154*/ 	.byte	0x00, 0xf0, 0x11, 0x00


	//----- nvinfo : EIATTR_KPARAM_INFO
	.align		4
.L_50:
        /*0158*/ 	.byte	0x04, 0x17
        /*015a*/ 	.short	(.L_52 - .L_51)
.L_51:
        /*015c*/ 	.word	0x00000000
        /*0160*/ 	.short	0x0004
        /*0162*/ 	.short	0x0020
        /*0164*/ 	.byte	0x00, 0xf4, 0x21, 0x00


	//----- nvinfo : EIATTR_KPARAM_INFO
	.align		4
.L_52:
        /*0168*/ 	.byte	0x04, 0x17
        /*016a*/ 	.short	(.L_54 - .L_53)
.L_53:
        /*016c*/ 	.word	0x00000000
        /*0170*/ 	.short	0x0003
        /*0172*/ 	.short	0x0018
        /*0174*/ 	.byte	0x00, 0xf4, 0x21, 0x00


	//----- nvinfo : EIATTR_KPARAM_INFO
	.align		4
.L_54:
        /*0178*/ 	.byte	0x04, 0x17
        /*017a*/ 	.short	(.L_56 - .L_55)
.L_55:
        /*017c*/ 	.word	0x00000000
        /*0180*/ 	.short	0x0002
        /*0182*/ 	.short	0x0010
        /*0184*/ 	.byte	0x00, 0xf4, 0x21, 0x00


	//----- nvinfo : EIATTR_KPARAM_INFO
	.align		4
.L_56:
        /*0188*/ 	.byte	0x04, 0x17
        /*018a*/ 	.short	(.L_58 - .L_57)
.L_57:
        /*018c*/ 	.word	0x00000000
        /*0190*/ 	.short	0x0001
        /*0192*/ 	.short	0x0008
        /*0194*/ 	.byte	0x00, 0xf4, 0x21, 0x00


	//----- nvinfo : EIATTR_KPARAM_INFO
	.align		4
.L_58:
        /*0198*/ 	.byte	0x04, 0x17
        /*019a*/ 	.short	(.L_60 - .L_59)
.L_59:
        /*019c*/ 	.word	0x00000000
        /*01a0*/ 	.short	0x0000
        /*01a2*/ 	.short	0x0000
        /*01a4*/ 	.byte	0x00, 0xf4, 0x21, 0x00


	//----- nvinfo : EIATTR_SPARSE_MMA_MASK
	.align		4
.L_60:
        /*01a8*/ 	.byte	0x03, 0x50
        /*01aa*/ 	.short	0x0000


	//----- nvinfo : EIATTR_MAXREG_COUNT
	.align		4
        /*01ac*/ 	.byte	0x03, 0x1b
        /*01ae*/ 	.short	0x00ff


	//----- nvinfo : EIATTR_NUM_BARRIERS
	.align		4
        /*01b0*/ 	.byte	0x02, 0x4c
        /*01b2*/ 	.byte	0x01
	.zero		1


	//----- nvinfo : EIATTR_ANNOTATIONS
	.align		4
        /*01b4*/ 	.byte	0x04, 0x55
        /*01b6*/ 	.short	(.L_62 - .L_61)


	//   ....[0]....
.L_61:
        /*01b8*/ 	.word	0x00000001
        /*01bc*/ 	.byte	0x30, 0x22, 0x00, 0x00, 0x01, 0x00, 0x00, 0x00, 0x40, 0x22, 0x00, 0x00, 0x01, 0x00, 0x00, 0x00
        /* <DEDUP_REMOVED lines=191> */
        /*0dbc*/ 	.byte	0xe0, 0xb3, 0x00, 0x00, 0x01, 0x00, 0x00, 0x00, 0xf0, 0xb3, 0x00, 0x00


	//----- nvinfo : EIATTR_MERCURY_ISA_VERSION
	.align		4
.L_62:
        /*0dc8*/ 	.byte	0x03, 0x5f
        /*0dca*/ 	.short	0x0101


	//----- nvinfo : EIATTR_COOP_GROUP_MASK_REGIDS
	.align		4
        /*0dcc*/ 	.byte	0x04, 0x29
        /*0dce*/ 	.short	(.L_64 - .L_63)


	//   ....[0]....
.L_63:
        /*0dd0*/ 	.word	0xffffffff


	//   ....[1]....
        /*0dd4*/ 	.word	0xffffffff


	//   ....[2]....
        /*0dd8*/ 	.word	0xffffffff


	//   ....[3]....
        /*0ddc*/ 	.word	0xffffffff


	//   ....[4]....
        /*0de0*/ 	.word	0xffffffff


	//   ....[5]....
        /*0de4*/ 	.word	0xffffffff


	//   ....[6]....
        /*0de8*/ 	.word	0xffffffff


	//   ....[7]....
        /*0dec*/ 	.word	0xffffffff


	//----- nvinfo : EIATTR_COOP_GROUP_INSTR_OFFSETS
	.align		4
.L_64:
        /*0df0*/ 	.byte	0x04, 0x28
        /*0df2*/ 	.short	(.L_66 - .L_65)


	//   ....[0]....
.L_65:
        /*0df4*/ 	.word	0x00009e60


	//   ....[1]....
        /*0df8*/ 	.word	0x00009f30


	//   ....[2]....
        /*0dfc*/ 	.word	0x00009fb0


	//   ....[3]....
        /*0e00*/ 	.word	0x0000a020


	//   ....[4]....
        /*0e04*/ 	.word	0x0000b250


	//   ....[5]....
        /*0e08*/ 	.word	0x0000b260


	//   ....[6]....
        /*0e0c*/ 	.word	0x0000b2a0


	//   ....[7]....
        /*0e10*/ 	.word	0x0000b2b0


	//----- nvinfo : EIATTR_EXIT_INSTR_OFFSETS
	.align		4
.L_66:
        /*0e14*/ 	.byte	0x04, 0x1c
        /*0e16*/ 	.short	(.L_68 - .L_67)


	//   ....[0]....
.L_67:
        /*0e18*/ 	.word	0x00010690


	//   ....[1]....
        /*0e1c*/ 	.word	0x00010740


	//----- nvinfo : EIATTR_REQNTID
	.align		4
.L_68:
        /*0e20*/ 	.byte	0x04, 0x10
        /*0e22*/ 	.short	(.L_70 - .L_69)
.L_69:
        /*0e24*/ 	.word	0x00000100
        /*0e28*/ 	.word	0x00000001
        /*0e2c*/ 	.word	0x00000001


	//----- nvinfo : EIATTR_CBANK_PARAM_SIZE
	.align		4
.L_70:
        /*0e30*/ 	.byte	0x03, 0x19
        /*0e32*/ 	.short	0x0088


	//----- nvinfo : EIATTR_PARAM_CBANK
	.align		4
        /*0e34*/ 	.byte	0x04, 0x0a
        /*0e36*/ 	.short	(.L_72 - .L_71)
	.align		4
.L_71:
        /*0e38*/ 	.word	index@(.nv.constant0.attn_fwd)
        /*0e3c*/ 	.short	0x0210
        /*0e3e*/ 	.short	0x0088


	//----- nvinfo : EIATTR_SW_WAR
	.align		4
.L_72:
        /*0e40*/ 	.byte	0x04, 0x36
        /*0e42*/ 	.short	(.L_74 - .L_73)
.L_73:
        /*0e44*/ 	.word	0x00000008
.L_74:


//--------------------- .nv.callgraph             --------------------------
	.section	.nv.callgraph,"",@"SHT_CUDA_CALLGRAPH"
	.align	4
	.sectionentsize	8
	.align		4
        /*0000*/ 	.word	0x00000000
	.align		4
        /*0004*/ 	.word	0xffffffff
	.align		4
        /*0008*/ 	.word	0x00000000
	.align		4
        /*000c*/ 	.word	0xfffffffe
	.align		4
        /*0010*/ 	.word	0x00000000
	.align		4
        /*0014*/ 	.word	0xfffffffd
	.align		4
        /*0018*/ 	.word	0x00000000
	.align		4
        /*001c*/ 	.word	0xfffffffc


//--------------------- .nv.constant4             --------------------------
	.section	.nv.constant4,"a",@progbits
	.align	8
	.align		8
.nv.constant4:
        /*0000*/ 	.dword	_$_str


//--------------------- .text.attn_fwd            --------------------------
	.section	.text.attn_fwd,"ax",@progbits
	.align	128
        .global         attn_fwd
        .type           attn_fwd,@function
        .size           attn_fwd,(.L_x_3 - attn_fwd)
        .other          attn_fwd,@"STO_CUDA_ENTRY STV_DEFAULT"
attn_fwd:
.text.attn_fwd:
[----:B------:R-:W0:Y:S01]  /*0000*/  LDC R1, c[0x0][0x28] ;  /* 0x00000a00ff017b82 */ /* 0x000e220000000800 */
[----:B------:R-:W1:Y:S07]  /*0010*/  S2R R168, SR_TID.X ;  /* 0x0000000000a87919 */ /* 0x000e6e0000002100 */
[----:B------:R-:W2:Y:S01]  /*0020*/  LDC.64 R4, c[0x0][0x240] ;  /* 0x00009000ff047b82 */ /* 0x000ea20000000a00 */
[----:B------:R-:W-:Y:S01]  /*0030*/  ULDC.64 UR60, c[0x0][0x208] ;  /* 0x00008200003c7ab9 */ /* 0x000fe20000000a00 */
[----:B0-----:R-:W-:Y:S01]  /*0040*/  VIADD R1, R1, 0xfffffa28 ;  /* 0xfffffa2801017836 */ /* 0x001fe20000000000 */
[----:B------:R-:W0:Y:S01]  /*0050*/  S2R R3, SR_CTAID.X ;  /* 0x0000000000037919 */ /* 0x000e220000002500 */
[----:B------:R-:W2:Y:S04]  /*0060*/  S2R R170, SR_CTAID.Y ;  /* 0x0000000000aa7919 */ /* 0x000ea80000002600 */
[----:B------:R-:W3:Y:S08]  /*0070*/  LDC R16, c[0x0][0x248] ;  /* 0x00009200ff107b82 */ /* 0x000ef00000000800 */
[----:B------:R-:W4:Y:S08]  /*0080*/  LDC.64 R8, c[0x0][0x210] ;  /* 0x00008400ff087b82 */ /* 0x000f300000000a00 */
[----:B------:R-:W5:Y:S01]  /*0090*/  LDC R172, c[0x0][0x280] ;  /* 0x0000a000ffac7b82 */ /* 0x000f620000000800 */
[----:B-1----:R-:W-:-:S02]  /*00a0*/  LOP3.LUT R2, R168, 0x3f, RZ, 0xc0, !PT ;  /* 0x0000003fa8027812 */ /* 0x002fc400078ec0ff */
[----:B------:R-:W-:-:S03]  /*00b0*/  SHF.R.U32.HI R0, RZ, 0x6, R168 ;  /* 0x00000006ff007819 */ /* 0x000fc600000116a8 */
[----:B0-----:R-:W-:Y:S01]  /*00c0*/  IMAD R6, R3, 0x40, R2 ;  /* 0x0000004003067824 */ /* 0x001fe200078e0202 */
[----:B------:R-:W-:Y:S01]  /*00d0*/  SGXT.U32 R3, R0, 0x2 ;  /* 0x000000020003781a */ /* 0x000fe20000000000 */
[----:B--2---:R-:W-:Y:S02]  /*00e0*/  IMAD R0, R170, R4, RZ ;  /* 0x00000004aa007224 */ /* 0x004fe400078e02ff */
[----:B------:R-:W-:Y:S02]  /*00f0*/  IMAD R4, R6, R5, RZ ;  /* 0x0000000506047224 */ /* 0x000fe400078e02ff */
[----:B---3--:R-:W-:Y:S02]  /*0100*/  IMAD R7, R3, R16, RZ ;  /* 0x0000001003077224 */ /* 0x008fe400078e02ff */
[----:B------:R-:W-:Y:S02]  /*0110*/  IMAD.SHL.U32 R3, R0, 0x2, RZ ;  /* 0x0000000200037824 */ /* 0x000fe400078e00ff */
[----:B------:R-:W-:-:S02]  /*0120*/  IMAD.SHL.U32 R5, R4, 0x2, RZ ;  /* 0x0000000204057824 */ /* 0x000fc400078e00ff */
[----:B------:R-:W-:-:S04]  /*0130*/  IMAD.HI R0, R0, 0x2, RZ ;  /* 0x0000000200007827 */ /* 0x000fc800078e02ff */
[----:B------:R-:W-:Y:S01]  /*0140*/  IMAD.HI R6, R4, 0x2, RZ ;  /* 0x0000000204067827 */ /* 0x000fe200078e02ff */
[----:B----4-:R-:W-:-:S03]  /*0150*/  IADD3 R4, P0, P1, R5, R8, R3 ;  /* 0x0000000805047210 */ /* 0x010fc6000791e003 */
[----:B------:R-:W-:Y:S01]  /*0160*/  IMAD R11, R16, 0x4, R7 ;  /* 0x00000004100b7824 */ /* 0x000fe200078e0207 */
[----:B------:R-:W-:Y:S02]  /*0170*/  IADD3.X R0, R6, R9, R0, P0, P1 ;  /* 0x0000000906007210 */ /* 0x000fe400007e2400 */
[----:B------:R-:W-:Y:S01]  /*0180*/  LEA R8, P0, R7, R4, 0x1 ;  /* 0x0000000407087211 */ /* 0x000fe200078008ff */
[----:B------:R-:W-:-:S03]  /*0190*/  IMAD R3, R16, 0x4, R11 ;  /* 0x0000000410037824 */ /* 0x000fc600078e020b */
[----:B------:R-:W-:Y:S01]  /*01a0*/  LEA.HI.X.SX32 R9, R7, R0, 0x1, P0 ;  /* 0x0000000007097211 */ /* 0x000fe200000f0eff */
[C---:B------:R-:W-:Y:S01]  /*01b0*/  IMAD R7, R16.reuse, 0x4, R3 ;  /* 0x0000000410077824 */ /* 0x040fe200078e0203 */
[-C--:B------:R-:W-:Y:S02]  /*01c0*/  LEA R12, P1, R3, R4.reuse, 0x1 ;  /* 0x00000004030c7211 */ /* 0x080fe400078208ff */
[----:B------:R-:W-:Y:S01]  /*01d0*/  LEA R10, P0, R11, R4, 0x1 ;  /* 0x000000040b0a7211 */ /* 0x000fe200078008ff */
[C---:B------:R-:W-:Y:S01]  /*01e0*/  IMAD R17, R16.reuse, 0x4, R7 ;  /* 0x0000000410117824 */ /* 0x040fe200078e0207 */
[-C--:B------:R-:W-:Y:S02]  /*01f0*/  LEA.HI.X.SX32 R13, R3, R0.reuse, 0x1, P1 ;  /* 0x00000000030d7211 */ /* 0x080fe400008f0eff */
[----:B------:R-:W-:Y:S01]  /*0200*/  LEA.HI.X.SX32 R11, R11, R0, 0x1, P0 ;  /* 0x000000000b0b7211 */ /* 0x000fe200000f0eff */
[----:B------:R-:W-:Y:S01]  /*0210*/  IMAD R21, R16, 0x4, R17 ;  /* 0x0000000410157824 */ /* 0x000fe200078e0211 */
[-C--:B------:R-:W-:Y:S01]  /*0220*/  LEA R14, P0, R7, R4.reuse, 0x1 ;  /* 0x00000004070e7211 */ /* 0x080fe200078008ff */
[----:B------:R0:W2:Y:S01]  /*0230*/  LDG.E.U16 R5, desc[UR60][R12.64] ;  /* 0x0000003c0c057981 */ /* 0x0000a2000c1e1500 */
[----:B------:R-:W-:-:S02]  /*0240*/  LEA R18, P1, R17, R4, 0x1 ;  /* 0x0000000411127211 */ /* 0x000fc400078208ff */
[-C--:B------:R-:W-:Y:S01]  /*0250*/  LEA.HI.X.SX32 R15, R7, R0.reuse, 0x1, P0 ;  /* 0x00000000070f7211 */ /* 0x080fe200000f0eff */
[----:B------:R-:W3:Y:S01]  /*0260*/  LDG.E.U16 R3, desc[UR60][R8.64] ;  /* 0x0000003c08037981 */ /* 0x000ee2000c1e1500 */
[----:B------:R-:W-:Y:S01]  /*0270*/  LEA.HI.X.SX32 R19, R17, R0, 0x1, P1 ;  /* 0x0000000011137211 */ /* 0x000fe200008f0eff */
[C---:B------:R-:W-:Y:S01]  /*0280*/  IMAD R17, R16.reuse, 0x4, R21 ;  /* 0x0000000410117824 */ /* 0x040fe200078e0215 */
[C---:B------:R-:W-:Y:S01]  /*0290*/  LEA R20, P0, R21.reuse, R4, 0x1 ;  /* 0x0000000415147211 */ /* 0x040fe200078008ff */
[----:B------:R1:W4:Y:S03]  /*02a0*/  LDG.E.U16 R7, desc[UR60][R14.64] ;  /* 0x0000003c0e077981 */ /* 0x000326000c1e1500 */
[----:B------:R-:W-:Y:S01]  /*02b0*/  LEA.HI.X.SX32 R21, R21, R0, 0x1, P0 ;  /* 0x0000000015157211 */ /* 0x000fe200000f0eff */
[C---:B0-----:R-:W-:Y:S01]  /*02c0*/  IMAD R13, R16.reuse, 0x4, R17 ;  /* 0x00000004100d7824 */ /* 0x041fe200078e0211 */
[C---:B------:R-:W-:Y:S01]  /*02d0*/  LEA R22, P0, R17.reuse, R4, 0x1 ;  /* 0x0000000411167211 */ /* 0x040fe200078008ff */
[----:B------:R0:W4:Y:S03]  /*02e0*/  LDG.E.U16 R9, desc[UR60][R18.64] ;  /* 0x0000003c12097981 */ /* 0x000126000c1e1500 */
[----:B------:R-:W-:Y:S01]  /*02f0*/  LEA.HI.X.SX32 R23, R17, R0, 0x1, P0 ;  /* 0x0000000011177211 */ /* 0x000fe200000f0eff */
[C---:B------:R-:W-:Y:S01]  /*0300*/  IMAD R17, R16.reuse, 0x4, R13 ;  /* 0x0000000410117824 */ /* 0x040fe200078e020d */
[-C--:B------:R-:W-:Y:S01]  /*0310*/  LEA R24, P0, R13, R4.reuse, 0x1 ;  /* 0x000000040d187211 */ /* 0x080fe200078008ff */
[----:B------:R5:W4:Y:S02]  /*0320*/  LDG.E.U16 R8, desc[UR60][R20.64] ;  /* 0x0000003c14087981 */ /* 0x000b24000c1e1500 */
[C---:B------:R-:W-:Y:S01]  /*0330*/  IMAD R29, R16.reuse, 0x4, R17 ;  /* 0x00000004101d7824 */ /* 0x040fe200078e0211 */
[----:B------:R-:W-:Y:S01]  /*0340*/  LEA R26, P1, R17, R4, 0x1 ;  /* 0x00000004111a7211 */ /* 0x000fe200078208ff */
[----:B------:R-:W4:Y:S02]  /*0350*/  LDG.E.U16 R6, desc[UR60][R10.64] ;  /* 0x0000003c0a067981 */ /* 0x000f24000c1e1500 */
[----:B-1----:R-:W-:Y:S01]  /*0360*/  IMAD R15, R16, 0x4, R29 ;  /* 0x00000004100f7824 */ /* 0x002fe200078e021d */
[----:B------:R-:W-:-:S02]  /*0370*/  LEA.HI.X.SX32 R25, R13, R0, 0x1, P0 ;  /* 0x000000000d197211 */ /* 0x000fc400000f0eff */
[----:B------:R-:W-:Y:S01]  /*0380*/  LEA.HI.X.SX32 R27, R17, R0, 0x1, P1 ;  /* 0x00000000111b7211 */ /* 0x000fe200008f0eff */
[----:B------:R-:W-:Y:S01]  /*0390*/  IMAD R17, R16, 0x4, R15 ;  /* 0x0000000410117824 */ /* 0x000fe200078e020f */
[----:B------:R-:W-:-:S03]  /*03a0*/  LEA R28, P0, R29, R4, 0x1 ;  /* 0x000000041d1c7211 */ /* 0x000fc600078008ff */
[C---:B------:R-:W-:Y:S01]  /*03b0*/  IMAD R31, R16.reuse, 0x4, R17 ;  /* 0x00000004101f7824 */ /* 0x040fe200078e0211 */
[----:B------:R-:W-:Y:S01]  /*03c0*/  LEA.HI.X.SX32 R29, R29, R0, 0x1, P0 ;  /* 0x000000001d1d7211 */ /* 0x000fe200000f0eff */
[----:B------:R1:W4:Y:S01]  /*03d0*/  LDG.E.U16 R13, desc[UR60][R26.64] ;  /* 0x0000003c1a0d7981 */ /* 0x000322000c1e1500 */
[C---:B0-----:R-:W-:Y:S01]  /*03e0*/  LEA R18, P0, R15.reuse, R4, 0x1 ;  /* 0x000000040f127211 */ /* 0x041fe200078008ff */
[C---:B------:R-:W-:Y:S02]  /*03f0*/  IMAD R33, R16.reuse, 0x4, R31 ;  /* 0x0000000410217824 */ /* 0x040fe400078e021f */
[----:B------:R0:W4:Y:S01]  /*0400*/  LDG.E.U16 R11, desc[UR60][R22.64] ;  /* 0x0000003c160b7981 */ /* 0x000122000c1e1500 */
[----:B------:R-:W-:Y:S02]  /*0410*/  LEA.HI.X.SX32 R19, R15, R0, 0x1, P0 ;  /* 0x000000000f137211 */ /* 0x000fe400000f0eff */
[----:B-----5:R-:W-:Y:S01]  /*0420*/  LEA R20, P0, R17, R4, 0x1 ;  /* 0x0000000411147211 */ /* 0x020fe200078008ff */
[----:B------:R5:W4:Y:S01]  /*0430*/  LDG.E.U16 R10, desc[UR60][R24.64] ;  /* 0x0000003c180a7981 */ /* 0x000b22000c1e1500 */
[----:B-1----:R-:W-:-:S02]  /*0440*/  IMAD R27, R16, 0x4, R33 ;  /* 0x00000004101b7824 */ /* 0x002fc400078e0221 */
[----:B------:R-:W-:Y:S01]  /*0450*/  LEA.HI.X.SX32 R21, R17, R0, 0x1, P0 ;  /* 0x0000000011157211 */ /* 0x000fe200000f0eff */
[----:B------:R1:W4:Y:S01]  /*0460*/  LDG.E.U16 R12, desc[UR60][R28.64] ;  /* 0x0000003c1c0c7981 */ /* 0x000322000c1e1500 */
[----:B0-----:R-:W-:-:S03]  /*0470*/  LEA R22, P1, R31, R4, 0x1 ;  /* 0x000000041f167211 */ /* 0x001fc600078208ff */
[----:B------:R-:W4:Y:S01]  /*0480*/  LDG.E.U16 R15, desc[UR60][R18.64] ;  /* 0x0000003c120f7981 */ /* 0x000f22000c1e1500 */
[----:B-----5:R-:W-:-:S03]  /*0490*/  LEA R24, P0, R33, R4, 0x1 ;  /* 0x0000000421187211 */ /* 0x020fc600078008ff */
[----:B------:R-:W5:Y:S01]  /*04a0*/  LDG.E.U16 R14, desc[UR60][R20.64] ;  /* 0x0000003c140e7981 */ /* 0x000f62000c1e1500 */
[C---:B-1----:R-:W-:Y:S01]  /*04b0*/  IMAD R29, R16.reuse, 0x4, R27 ;  /* 0x00000004101d7824 */ /* 0x042fe200078e021b */
[-C--:B------:R-:W-:Y:S02]  /*04c0*/  LEA.HI.X.SX32 R23, R31, R0.reuse, 0x1, P1 ;  /* 0x000000001f177211 */ /* 0x080fe400008f0eff */
[----:B------:R-:W-:Y:S01]  /*04d0*/  LEA.HI.X.SX32 R25, R33, R0, 0x1, P0 ;  /* 0x0000000021197211 */ /* 0x000fe200000f0eff */
[C---:B------:R-:W-:Y:S01]  /*04e0*/  IMAD R31, R16.reuse, 0x4, R29 ;  /* 0x00000004101f7824 */ /* 0x040fe200078e021d */
[C---:B------:R-:W-:Y:S01]  /*04f0*/  LEA R26, P0, R27.reuse, R4, 0x1 ;  /* 0x000000041b1a7211 */ /* 0x040fe200078008ff */
[----:B------:R0:W5:Y:S02]  /*0500*/  LDG.E.U16 R17, desc[UR60][R22.64] ;  /* 0x0000003c16117981 */ /* 0x000164000c1e1500 */
[----:B------:R-:W-:Y:S01]  /*0510*/  IMAD R33, R16, 0x4, R31 ;  /* 0x0000000410217824 */ /* 0x000fe200078e021f */
[----:B------:R-:W-:Y:S01]  /*0520*/  LEA.HI.X.SX32 R27, R27, R0, 0x1, P0 ;  /* 0x000000001b1b7211 */ /* 0x000fe200000f0eff */
[----:B------:R1:W5:Y:S01]  /*0530*/  LDG.E.U16 R18, desc[UR60][R24.64] ;  /* 0x0000003c18127981 */ /* 0x000362000c1e1500 */
[----:B------:R-:W-:-:S02]  /*0540*/  LEA R28, P0, R29, R4, 0x1 ;  /* 0x000000041d1c7211 */ /* 0x000fc400078008ff */
[----:B------:R-:W-:Y:S01]  /*0550*/  LEA R30, P1, R31, R4, 0x1 ;  /* 0x000000041f1e7211 */ /* 0x000fe200078208ff */
[----:B------:R1:W5:Y:S01]  /*0560*/  LDG.E.U16 R19, desc[UR60][R26.64] ;  /* 0x0000003c1a137981 */ /* 0x000362000c1e1500 */
[----:B------:R-:W-:Y:S01]  /*0570*/  LEA.HI.X.SX32 R29, R29, R0, 0x1, P0 ;  /* 0x000000001d1d7211 */ /* 0x000fe200000f0eff */
[----:B0-----:R-:W-:Y:S01]  /*0580*/  IMAD R23, R16, 0x4, R33 ;  /* 0x0000000410177824 */ /* 0x001fe200078e0221 */
[----:B------:R-:W-:-:S03]  /*0590*/  LEA R32, P0, R33, R4, 0x1 ;  /* 0x0000000421207211 */ /* 0x000fc600078008ff */
[C---:B-1----:R-:W-:Y:S01]  /*05a0*/  IMAD R25, R16.reuse, 0x4, R23 ;  /* 0x0000000410197824 */ /* 0x042fe200078e0217 */
[----:B------:R-:W-:Y:S01]  /*05b0*/  LEA.HI.X.SX32 R33, R33, R0, 0x1, P0 ;  /* 0x0000000021217211 */ /* 0x000fe200000f0eff */
[----:B------:R0:W5:Y:S01]  /*05c0*/  LDG.E.U16 R20, desc[UR60][R28.64] ;  /* 0x0000003c1c147981 */ /* 0x000162000c1e1500 */
[----:B------:R-:W-:Y:S01]  /*05d0*/  LEA R34, P0, R23, R4, 0x1 ;  /* 0x0000000417227211 */ /* 0x000fe200078008ff */
[C---:B------:R-:W-:Y:S01]  /*05e0*/  IMAD R39, R16.reuse, 0x4, R25 ;  /* 0x0000000410277824 */ /* 0x040fe200078e0219 */
[-C--:B------:R-:W-:Y:S01]  /*05f0*/  LEA.HI.X.SX32 R31, R31, R0.reuse, 0x1, P1 ;  /* 0x000000001f1f7211 */ /* 0x080fe200008f0eff */
[----:B------:R-:W5:Y:S01]  /*0600*/  LDG.E.U16 R22, desc[UR60][R32.64] ;  /* 0x0000003c20167981 */ /* 0x000f62000c1e1500 */
[----:B------:R-:W-:Y:S01]  /*0610*/  LEA.HI.X.SX32 R35, R23, R0, 0x1, P0 ;  /* 0x0000000017237211 */ /* 0x000fe200000f0eff */
[C---:B------:R-:W-:Y:S01]  /*0620*/  IMAD R27, R16.reuse, 0x4, R39 ;  /* 0x00000004101b7824 */ /* 0x040fe200078e0227 */
[C---:B------:R-:W-:Y:S01]  /*0630*/  LEA R36, P0, R25.reuse, R4, 0x1 ;  /* 0x0000000419247211 */ /* 0x040fe200078008ff */
[----:B------:R1:W5:Y:S02]  /*0640*/  LDG.E.U16 R21, desc[UR60][R30.64] ;  /* 0x0000003c1e157981 */ /* 0x000364000c1e1500 */
[----:B0-----:R-:W-:Y:S01]  /*0650*/  IMAD R29, R16, 0x4, R27 ;  /* 0x00000004101d7824 */ /* 0x001fe200078e021b */
[----:B------:R-:W-:Y:S01]  /*0660*/  LEA.HI.X.SX32 R37, R25, R0, 0x1, P0 ;  /* 0x0000000019257211 */ /* 0x000fe200000f0eff */
[----:B------:R0:W5:Y:S01]  /*0670*/  LDG.E.U16 R23, desc[UR60][R34.64] ;  /* 0x0000003c22177981 */ /* 0x000162000c1e1500 */
[----:B------:R-:W-:-:S02]  /*0680*/  LEA R40, P0, R27, R4, 0x1 ;  /* 0x000000041b287211 */ /* 0x000fc400078008ff */
[----:B------:R-:W-:Y:S01]  /*0690*/  LEA R38, P1, R39, R4, 0x1 ;  /* 0x0000000427267211 */ /* 0x000fe200078208ff */
[----:B------:R0:W5:Y:S01]  /*06a0*/  LDG.E.U16 R24, desc[UR60][R36.64] ;  /* 0x0000003c24187981 */ /* 0x000162000c1e1500 */
[----:B------:R-:W-:Y:S01]  /*06b0*/  LEA.HI.X.SX32 R41, R27, R0, 0x1, P0 ;  /* 0x000000001b297211 */ /* 0x000fe200000f0eff */
[C---:B------:R-:W-:Y:S01]  /*06c0*/  IMAD R27, R16.reuse, 0x4, R29 ;  /* 0x00000004101b7824 */ /* 0x040fe200078e021d */
[----:B-1----:R-:W-:Y:S02]  /*06d0*/  LEA R30, P0, R29, R4, 0x1 ;  /* 0x000000041d1e7211 */ /* 0x002fe400078008ff */
[-C--:B------:R-:W-:Y:S01]  /*06e0*/  LEA.HI.X.SX32 R39, R39, R0.reuse, 0x1, P1 ;  /* 0x0000000027277211 */ /* 0x080fe200008f0eff */
[----:B------:R-:W5:Y:S01]  /*06f0*/  LDG.E.U16 R26, desc[UR60][R40.64] ;  /* 0x0000003c281a7981 */ /* 0x000f62000c1e1500 */
[----:B------:R-:W-:Y:S01]  /*0700*/  LEA.HI.X.SX32 R31, R29, R0, 0x1, P0 ;  /* 0x000000001d1f7211 */ /* 0x000fe200000f0eff */
[C---:B------:R-:W-:Y:S01]  /*0710*/  IMAD R29, R16.reuse, 0x4, R27 ;  /* 0x00000004101d7824 */ /* 0x040fe200078e021b */
[C---:B------:R-:W-:Y:S01]  /*0720*/  LEA R32, P0, R27.reuse, R4, 0x1 ;  /* 0x000000041b207211 */ /* 0x040fe200078008ff */
[----:B------:R1:W5:Y:S02]  /*0730*/  LDG.E.U16 R25, desc[UR60][R38.64] ;  /* 0x0000003c26197981 */ /* 0x000364000c1e1500 */
[----:B------:R-:W-:Y:S01]  /*0740*/  IMAD R43, R16, 0x4, R29 ;  /* 0x00000004102b7824 */ /* 0x000fe200078e021d */
[----:B------:R-:W-:-:S02]  /*0750*/  LEA.HI.X.SX32 R33, R27, R0, 0x1, P0 ;  /* 0x000000001b217211 */ /* 0x000fc400000f0eff */
[-C--:B0-----:R-:W-:Y:S01]  /*0760*/  LEA R34, P1, R29, R4.reuse, 0x1 ;  /* 0x000000041d227211 */ /* 0x081fe200078208ff */
[----:B------:R-:W5:Y:S01]  /*0770*/  LDG.E.U16 R27, desc[UR60][R30.64] ;  /* 0x0000003c1e1b7981 */ /* 0x000f62000c1e1500 */
[----:B------:R-:W-:Y:S01]  /*0780*/  LEA R36, P0, R43, R4, 0x1 ;  /* 0x000000042b247211 */ /* 0x000fe200078008ff */
[----:B-1----:R-:W-:-:S03]  /*0790*/  IMAD R39, R16, 0x4, R43 ;  /* 0x0000000410277824 */ /* 0x002fc600078e022b */
[----:B------:R-:W-:Y:S01]  /*07a0*/  LEA.HI.X.SX32 R37, R43, R0, 0x1, P0 ;  /* 0x000000002b257211 */ /* 0x000fe200000f0eff */
[----:B------:R-:W5:Y:S01]  /*07b0*/  LDG.E.U16 R28, desc[UR60][R32.64] ;  /* 0x0000003c201c7981 */ /* 0x000f62000c1e1500 */
[C---:B------:R-:W-:Y:S01]  /*07c0*/  IMAD R41, R16.reuse, 0x4, R39 ;  /* 0x0000000410297824 */ /* 0x040fe200078e0227 */
[----:B------:R-:W-:Y:S02]  /*07d0*/  LEA R38, P0, R39, R4, 0x1 ;  /* 0x0000000427267211 */ /* 0x000fe400078008ff */
[----:B------:R-:W5:Y:S01]  /*07e0*/  LDG.E.U16 R30, desc[UR60][R36.64] ;  /* 0x0000003c241e7981 */ /* 0x000f62000c1e1500 */
[C---:B------:R-:W-:Y:S01]  /*07f0*/  IMAD R43, R16.reuse, 0x4, R41 ;  /* 0x00000004102b7824 */ /* 0x040fe200078e0229 */
[-C--:B------:R-:W-:Y:S02]  /*0800*/  LEA.HI.X.SX32 R35, R29, R0.reuse, 0x1, P1 ;  /* 0x000000001d237211 */ /* 0x080fe400008f0eff */
[----:B------:R-:W-:Y:S01]  /*0810*/  LEA.HI.X.SX32 R39, R39, R0, 0x1, P0 ;  /* 0x0000000027277211 */ /* 0x000fe200000f0eff */
[----:B------:R-:W-:Y:S01]  /*0820*/  IMAD R45, R16, 0x4, R43 ;  /* 0x00000004102d7824 */ /* 0x000fe200078e022b */
[C---:B------:R-:W-:Y:S01]  /*0830*/  LEA R40, P0, R41.reuse, R4, 0x1 ;  /* 0x0000000429287211 */ /* 0x040fe200078008ff */
[----:B------:R0:W5:Y:S03]  /*0840*/  LDG.E.U16 R29, desc[UR60][R34.64] ;  /* 0x0000003c221d7981 */ /* 0x000166000c1e1500 */
[----:B------:R-:W-:Y:S01]  /*0850*/  LEA.HI.X.SX32 R41, R41, R0, 0x1, P0 ;  /* 0x0000000029297211 */ /* 0x000fe200000f0eff */
[----:B------:R1:W5:Y:S01]  /*0860*/  LDG.E.U16 R31, desc[UR60][R38.64] ;  /* 0x0000003c261f7981 */ /* 0x000362000c1e1500 */
[----:B------:R-:W-:-:S02]  /*0870*/  LEA R44, P0, R45, R4, 0x1 ;  /* 0x000000042d2c7211 */ /* 0x000fc400078008ff */
[----:B------:R-:W-:Y:S01]  /*0880*/  LEA R42, P1, R43, R4, 0x1 ;  /* 0x000000042b2a7211 */ /* 0x000fe200078208ff */
[----:B------:R1:W5:Y:S01]  /*0890*/  LDG.E.U16 R32, desc[UR60][R40.64] ;  /* 0x0000003c28207981 */ /* 0x000362000c1e1500 */
[----:B0-----:R-:W-:Y:S01]  /*08a0*/  IMAD R35, R16, 0x4, R45 ;  /* 0x0000000410237824 */ /* 0x001fe200078e022d */
[----:B------:R-:W-:-:S03]  /*08b0*/  LEA.HI.X.SX32 R45, R45, R0, 0x1, P0 ;  /* 0x000000002d2d7211 */ /* 0x000fc600000f0eff */
[C---:B------:R-:W-:Y:S01]  /*08c0*/  IMAD R37, R16.reuse, 0x4, R35 ;  /* 0x0000000410257824 */ /* 0x040fe200078e0223 */
[C---:B------:R-:W-:Y:S01]  /*08d0*/  LEA R46, P0, R35.reuse, R4, 0x1 ;  /* 0x00000004232e7211 */ /* 0x040fe200078008ff */
[----:B------:R-:W5:Y:S02]  /*08e0*/  LDG.E.U16 R34, desc[UR60][R44.64] ;  /* 0x0000003c2c227981 */ /* 0x000f64000c1e1500 */
[C---:B------:R-:W-:Y:S01]  /*08f0*/  IMAD R51, R16.reuse, 0x4, R37 ;  /* 0x0000000410337824 */ /* 0x040fe200078e0225 */
[----:B------:R-:W-:Y:S02]  /*0900*/  LEA.HI.X.SX32 R47, R35, R0, 0x1, P0 ;  /* 0x00000000232f7211 */ /* 0x000fe400000f0eff */
[----:B------:R-:W-:Y:S01]  /*0910*/  LEA R48, P0, R37, R4, 0x1 ;  /* 0x0000000425307211 */ /* 0x000fe200078008ff */
[C---:B-1----:R-:W-:Y:S01]  /*0920*/  IMAD R39, R16.reuse, 0x4, R51 ;  /* 0x0000000410277824 */ /* 0x042fe200078e0233 */
[-C--:B------:R-:W-:Y:S01]  /*0930*/  LEA.HI.X.SX32 R43, R43, R0.reuse, 0x1, P1 ;  /* 0x000000002b2b7211 */ /* 0x080fe200008f0eff */
[----:B------:R-:W5:Y:S01]  /*0940*/  LDG.E.U16 R35, desc[UR60][R46.64] ;  /* 0x0000003c2e237981 */ /* 0x000f62000c1e1500 */
[----:B------:R-:W-:Y:S01]  /*0950*/  LEA.HI.X.SX32 R49, R37, R0, 0x1, P0 ;  /* 0x0000000025317211 */ /* 0x000fe200000f0eff */
[C---:B------:R-:W-:Y:S01]  /*0960*/  IMAD R41, R16.reuse, 0x4, R39 ;  /* 0x0000000410297824 */ /* 0x040fe200078e0227 */
[C---:B------:R-:W-:Y:S01]  /*0970*/  LEA R52, P0, R39.reuse, R4, 0x1 ;  /* 0x0000000427347211 */ /* 0x040fe200078008ff */
[----:B------:R0:W5:Y:S03]  /*0980*/  LDG.E.U16 R33, desc[UR60][R42.64] ;  /* 0x0000003c2a217981 */ /* 0x000166000c1e1500 */
[----:B------:R-:W-:Y:S01]  /*0990*/  LEA.HI.X.SX32 R53, R39, R0, 0x1, P0 ;  /* 0x0000000027357211 */ /* 0x000fe200000f0eff */
[----:B------:R-:W-:Y:S01]  /*09a0*/  IMAD R39, R16, 0x4, R41 ;  /* 0x0000000410277824 */ /* 0x000fe200078e0229 */
[-C--:B------:R-:W-:Y:S01]  /*09b0*/  LEA R50, P1, R51, R4.reuse, 0x1 ;  /* 0x0000000433327211 */ /* 0x080fe200078208ff */
[----:B------:R1:W5:Y:S01]  /*09c0*/  LDG.E.U16 R36, desc[UR60][R48.64] ;  /* 0x0000003c30247981 */ /* 0x000362000c1e1500 */
[----:B0-----:R-:W-:-:S03]  /*09d0*/  LEA R42, P0, R41, R4, 0x1 ;  /* 0x00000004292a7211 */ /* 0x001fc600078008ff */
[----:B------:R-:W5:Y:S01]  /*09e0*/  LDG.E.U16 R38, desc[UR60][R52.64] ;  /* 0x0000003c34267981 */ /* 0x000f62000c1e1500 */
[-C--:B------:R-:W-:Y:S01]  /*09f0*/  LEA.HI.X.SX32 R43, R41, R0.reuse, 0x1, P0 ;  /* 0x00000000292b7211 */ /* 0x080fe200000f0eff */
[----:B------:R-:W-:Y:S01]  /*0a00*/  IMAD R41, R16, 0x4, R39 ;  /* 0x0000000410297824 */ /* 0x000fe200078e0227 */
[----:B------:R-:W-:-:S03]  /*0a10*/  LEA.HI.X.SX32 R51, R51, R0, 0x1, P1 ;  /* 0x0000000033337211 */ /* 0x000fc600008f0eff */
[C---:B------:R-:W-:Y:S01]  /*0a20*/  IMAD R55, R16.reuse, 0x4, R41 ;  /* 0x0000000410377824 */ /* 0x040fe200078e0229 */
[C---:B------:R-:W-:Y:S01]  /*0a30*/  LEA R44, P0, R39.reuse, R4, 0x1 ;  /* 0x00000004272c7211 */ /* 0x040fe200078008ff */
[----:B------:R0:W5:Y:S03]  /*0a40*/  LDG.E.U16 R37, desc[UR60][R50.64] ;  /* 0x0000003c32257981 */ /* 0x000166000c1e1500 */
[----:B------:R-:W-:Y:S02]  /*0a50*/  LEA.HI.X.SX32 R45, R39, R0, 0x1, P0 ;  /* 0x00000000272d7211 */ /* 0x000fe400000f0eff */
[-C--:B-1----:R-:W-:Y:S01]  /*0a60*/  LEA R48, P0, R55, R4.reuse, 0x1 ;  /* 0x0000000437307211 */ /* 0x082fe200078008ff */
[----:B------:R-:W5:Y:S01]  /*0a70*/  LDG.E.U16 R39, desc[UR60][R42.64] ;  /* 0x0000003c2a277981 */ /* 0x000f62000c1e1500 */
[----:B0-----:R-:W-:Y:S01]  /*0a80*/  IMAD R51, R16, 0x4, R55 ;  /* 0x0000000410337824 */ /* 0x001fe200078e0237 */
[----:B------:R-:W-:-:S02]  /*0a90*/  LEA R46, P1, R41, R4, 0x1 ;  /* 0x00000004292e7211 */ /* 0x000fc400078208ff */
[----:B------:R-:W5:Y:S01]  /*0aa0*/  LDG.E.U16 R40, desc[UR60][R44.64] ;  /* 0x0000003c2c287981 */ /* 0x000f62000c1e1500 */
[C---:B------:R-:W-:Y:S01]  /*0ab0*/  IMAD R53, R16.reuse, 0x4, R51 ;  /* 0x0000000410357824 */ /* 0x040fe200078e0233 */
[----:B------:R-:W-:Y:S02]  /*0ac0*/  LEA.HI.X.SX32 R49, R55, R0, 0x1, P0 ;  /* 0x0000000037317211 */ /* 0x000fe400000f0eff */
[----:B------:R-:W-:Y:S01]  /*0ad0*/  LEA R50, P0, R51, R4, 0x1 ;  /* 0x0000000433327211 */ /* 0x000fe200078008ff */
[C---:B------:R-:W-:Y:S01]  /*0ae0*/  IMAD R55, R16.reuse, 0x4, R53 ;  /* 0x0000000410377824 */ /* 0x040fe200078e0235 */
[-C--:B------:R-:W-:Y:S01]  /*0af0*/  LEA.HI.X.SX32 R47, R41, R0.reuse, 0x1, P1 ;  /* 0x00000000292f7211 */ /* 0x080fe200008f0eff */
[----:B------:R-:W5:Y:S01]  /*0b00*/  LDG.E.U16 R42, desc[UR60][R48.64] ;  /* 0x0000003c302a7981 */ /* 0x000f62000c1e1500 */
        /* <DEDUP_REMOVED lines=85> */
[C---:B-1----:R-:W-:Y:S01]  /*1060*/  LEA R72, P0, R79.reuse, R4, 0x1 ;  /* 0x000000044f487211 */ /* 0x042fe200078008ff */
[----:B------:R-:W5:Y:S01]  /*1070*/  LDG.E.U16 R63, desc[UR60][R66.64] ;  /* 0x0000003c423f7981 */ /* 0x000f62000c1e1500 */
[C---:B0-----:R-:W-:Y:S02]  /*1080*/  IMAD R75, R16.reuse, 0x4, R79 ;  /* 0x00000004104b7824 */ /* 0x041fe400078e024f */
[----:B------:R-:W-:Y:S01]  /*1090*/  LEA.HI.X.SX32 R73, R79, R0, 0x1, P0 ;  /* 0x000000004f497211 */ /* 0x000fe200000f0eff */
[----:B------:R-:W5:Y:S01]  /*10a0*/  LDG.E.U16 R64, desc[UR60][R68.64] ;  /* 0x0000003c44407981 */ /* 0x000f62000c1e1500 */
[----:B------:R-:W-:Y:S01]  /*10b0*/  IMAD R77, R16, 0x4, R75 ;  /* 0x00000004104d7824 */ /* 0x000fe200078e024b */
[----:B------:R-:W-:-:S02]  /*10c0*/  LEA R70, P1, R65, R4, 0x1 ;  /* 0x0000000441467211 */ /* 0x000fc400078208ff */
[----:B------:R-:W5:Y:S01]  /*10d0*/  LDG.E.U16 R66, desc[UR60][R72.64] ;  /* 0x0000003c48427981 */ /* 0x000f62000c1e1500 */
[----:B------:R-:W-:Y:S01]  /*10e0*/  IMAD R79, R16, 0x4, R77 ;  /* 0x00000004104f7824 */ /* 0x000fe200078e024d */
[----:B------:R-:W-:-:S03]  /*10f0*/  LEA.HI.X.SX32 R71, R65, R0, 0x1, P1 ;  /* 0x0000000041477211 */ /* 0x000fc600008f0eff */
[C---:B------:R-:W-:Y:S02]  /*1100*/  IMAD R81, R16.reuse, 0x4, R79 ;  /* 0x0000000410517824 */ /* 0x040fe400078e024f */
[----:B------:R0:W5:Y:S02]  /*1110*/  LDG.E.U16 R65, desc[UR60][R70.64] ;  /* 0x0000003c46417981 */ /* 0x000164000c1e1500 */
[----:B------:R-:W-:Y:S01]  /*1120*/  IMAD R83, R16, 0x4, R81 ;  /* 0x0000000410537824 */ /* 0x000fe200078e0251 */
[----:B------:R-:W-:-:S03]  /*1130*/  LEA R74, P0, R75, R4, 0x1 ;  /* 0x000000044b4a7211 */ /* 0x000fc600078008ff */
[----:B0-----:R-:W-:Y:S01]  /*1140*/  IMAD R71, R16, 0x4, R83 ;  /* 0x0000000410477824 */ /* 0x001fe200078e0253 */
[----:B------:R-:W-:-:S03]  /*1150*/  LEA.HI.X.SX32 R75, R75, R0, 0x1, P0 ;  /* 0x000000004b4b7211 */ /* 0x000fc600000f0eff */
[C---:B------:R-:W-:Y:S01]  /*1160*/  IMAD R73, R16.reuse, 0x4, R71 ;  /* 0x0000000410497824 */ /* 0x040fe200078e0247 */
[C---:B------:R-:W-:Y:S01]  /*1170*/  LEA R76, P0, R77.reuse, R4, 0x1 ;  /* 0x000000044d4c7211 */ /* 0x040fe200078008ff */
[----:B------:R0:W5:Y:S02]  /*1180*/  LDG.E.U16 R67, desc[UR60][R74.64] ;  /* 0x0000003c4a437981 */ /* 0x000164000c1e1500 */
[C---:B------:R-:W-:Y:S01]  /*1190*/  IMAD R87, R16.reuse, 0x4, R73 ;  /* 0x0000000410577824 */ /* 0x040fe200078e0249 */
[----:B------:R-:W-:Y:S02]  /*11a0*/  LEA.HI.X.SX32 R77, R77, R0, 0x1, P0 ;  /* 0x000000004d4d7211 */ /* 0x000fe400000f0eff */
[-C--:B------:R-:W-:Y:S02]  /*11b0*/  LEA R80, P0, R81, R4.reuse, 0x1 ;  /* 0x0000000451507211 */ /* 0x080fe400078008ff */
[----:B------:R-:W-:Y:S01]  /*11c0*/  LEA R78, P1, R79, R4, 0x1 ;  /* 0x000000044f4e7211 */ /* 0x000fe200078208ff */
[----:B------:R-:W5:Y:S01]  /*11d0*/  LDG.E.U16 R68, desc[UR60][R76.64] ;  /* 0x0000003c4c447981 */ /* 0x000f62000c1e1500 */
[----:B0-----:R-:W-:-:S04]  /*11e0*/  IMAD R75, R16, 0x4, R87 ;  /* 0x00000004104b7824 */ /* 0x001fc800078e0257 */
[C---:B------:R-:W-:Y:S01]  /*11f0*/  IMAD R89, R16.reuse, 0x4, R75 ;  /* 0x0000000410597824 */ /* 0x040fe200078e024b */
[----:B------:R-:W-:Y:S02]  /*1200*/  LEA.HI.X.SX32 R81, R81, R0, 0x1, P0 ;  /* 0x0000000051517211 */ /* 0x000fe400000f0eff */
        /* <DEDUP_REMOVED lines=10> */
[----:B------:R1:W5:Y:S01]  /*12b0*/  LDG.E.U16 R71, desc[UR60][R82.64] ;  /* 0x0000003c52477981 */ /* 0x000362000c1e1500 */
[----:B------:R-:W-:-:S03]  /*12c0*/  IMAD R97, R16, 0x4, R95 ;  /* 0x0000000410617824 */ /* 0x000fc600078e025f */
[----:B------:R2:W5:Y:S01]  /*12d0*/  LDG.E.U16 R72, desc[UR60][R84.64] ;  /* 0x0000003c54487981 */ /* 0x000562000c1e1500 */
[----:B0-----:R-:W-:Y:S01]  /*12e0*/  LEA R78, P0, R87, R4, 0x1 ;  /* 0x00000004574e7211 */ /* 0x001fe200078008ff */
[----:B------:R-:W-:-:S03]  /*12f0*/  IMAD R99, R16, 0x4, R97 ;  /* 0x0000000410637824 */ /* 0x000fc600078e0261 */
[----:B------:R-:W-:Y:S02]  /*1300*/  LEA.HI.X.SX32 R79, R87, R0, 0x1, P0 ;  /* 0x00000000574f7211 */ /* 0x000fe400000f0eff */
[-C--:B------:R-:W-:Y:S01]  /*1310*/  LEA R80, P0, R75, R4.reuse, 0x1 ;  /* 0x000000044b507211 */ /* 0x080fe200078008ff */
[C---:B------:R-:W-:Y:S01]  /*1320*/  IMAD R101, R16.reuse, 0x4, R99 ;  /* 0x0000000410657824 */ /* 0x040fe200078e0263 */
[----:B------:R-:W-:Y:S01]  /*1330*/  LEA R76, P1, R73, R4, 0x1 ;  /* 0x00000004494c7211 */ /* 0x000fe200078208ff */
[----:B------:R-:W5:Y:S01]  /*1340*/  LDG.E.U16 R74, desc[UR60][R78.64] ;  /* 0x0000003c4e4a7981 */ /* 0x000f62000c1e1500 */
[----:B------:R-:W-:Y:S02]  /*1350*/  LEA.HI.X.SX32 R81, R75, R0, 0x1, P0 ;  /* 0x000000004b517211 */ /* 0x000fe400000f0eff */
[----:B-1----:R-:W-:Y:S01]  /*1360*/  LEA R82, P0, R89, R4, 0x1 ;  /* 0x0000000459527211 */ /* 0x002fe200078008ff */
[----:B------:R-:W-:Y:S01]  /*1370*/  IMAD R103, R16, 0x4, R101 ;  /* 0x0000000410677824 */ /* 0x000fe200078e0265 */
[-C--:B------:R-:W-:Y:S01]  /*1380*/  LEA.HI.X.SX32 R77, R73, R0.reuse, 0x1, P1 ;  /* 0x00000000494d7211 */ /* 0x080fe200008f0eff */
[----:B------:R-:W5:Y:S01]  /*1390*/  LDG.E.U16 R75, desc[UR60][R80.64] ;  /* 0x0000003c504b7981 */ /* 0x000f62000c1e1500 */
[----:B------:R-:W-:-:S02]  /*13a0*/  LEA.HI.X.SX32 R83, R89, R0, 0x1, P0 ;  /* 0x0000000059537211 */ /* 0x000fc400000f0eff */
[-C--:B--2---:R-:W-:Y:S01]  /*13b0*/  LEA R84, P0, R93, R4.reuse, 0x1 ;  /* 0x000000045d547211 */ /* 0x084fe200078008ff */
[C---:B------:R-:W-:Y:S01]  /*13c0*/  IMAD R105, R16.reuse, 0x4, R103 ;  /* 0x0000000410697824 */ /* 0x040fe200078e0267 */
[----:B------:R-:W-:Y:S01]  /*13d0*/  LEA R86, P1, R91, R4, 0x1 ;  /* 0x000000045b567211 */ /* 0x000fe200078208ff */
[----:B------:R-:W2:Y:S01]  /*13e0*/  LDG.E.U16 R73, desc[UR60][R76.64] ;  /* 0x0000003c4c497981 */ /* 0x000ea2000c1e1500 */
[----:B------:R-:W-:Y:S01]  /*13f0*/  LEA.HI.X.SX32 R85, R93, R0, 0x1, P0 ;  /* 0x000000005d557211 */ /* 0x000fe200000f0eff */
[C---:B------:R-:W-:Y:S01]  /*1400*/  IMAD R107, R16.reuse, 0x4, R105 ;  /* 0x00000004106b7824 */ /* 0x040fe200078e0269 */
[----:B------:R-:W-:Y:S02]  /*1410*/  LEA R88, P0, R95, R4, 0x1 ;  /* 0x000000045f587211 */ /* 0x000fe400078008ff */
[-C--:B------:R-:W-:Y:S01]  /*1420*/  LEA.HI.X.SX32 R87, R91, R0.reuse, 0x1, P1 ;  /* 0x000000005b577211 */ /* 0x080fe200008f0eff */
[----:B------:R-:W2:Y:S01]  /*1430*/  LDG.E.U16 R78, desc[UR60][R84.64] ;  /* 0x0000003c544e7981 */ /* 0x000ea2000c1e1500 */
[----:B------:R-:W-:Y:S01]  /*1440*/  LEA.HI.X.SX32 R89, R95, R0, 0x1, P0 ;  /* 0x000000005f597211 */ /* 0x000fe200000f0eff */
[C---:B------:R-:W-:Y:S01]  /*1450*/  IMAD R95, R16.reuse, 0x4, R107 ;  /* 0x00000004105f7824 */ /* 0x040fe200078e026b */
[C---:B------:R-:W-:Y:S01]  /*1460*/  LEA R92, P1, R99.reuse, R4, 0x1 ;  /* 0x00000004635c7211 */ /* 0x040fe200078208ff */
[----:B------:R0:W2:Y:S02]  /*1470*/  LDG.E.U16 R77, desc[UR60][R86.64] ;  /* 0x0000003c564d7981 */ /* 0x0000a4000c1e1500 */
[C---:B------:R-:W-:Y:S01]  /*1480*/  IMAD R109, R16.reuse, 0x4, R95 ;  /* 0x00000004106d7824 */ /* 0x040fe200078e025f */
[----:B------:R-:W-:Y:S01]  /*1490*/  LEA.HI.X.SX32 R93, R99, R0, 0x1, P1 ;  /* 0x00000000635d7211 */ /* 0x000fe200008f0eff */
[----:B------:R1:W2:Y:S01]  /*14a0*/  LDG.E.U16 R79, desc[UR60][R88.64] ;  /* 0x0000003c584f7981 */ /* 0x0002a2000c1e1500 */
[----:B------:R-:W-:Y:S01]  /*14b0*/  LEA R90, P0, R97, R4, 0x1 ;  /* 0x00000004615a7211 */ /* 0x000fe200078008ff */
[----:B------:R-:W-:-:S02]  /*14c0*/  IMAD R99, R16, 0x4, R109 ;  /* 0x0000000410637824 */ /* 0x000fc400078e026d */
[----:B------:R3:W2:Y:S01]  /*14d0*/  LDG.E.U16 R81, desc[UR60][R92.64] ;  /* 0x0000003c5c517981 */ /* 0x0006a2000c1e1500 */
[----:B------:R-:W-:Y:S01]  /*14e0*/  LEA.HI.X.SX32 R91, R97, R0, 0x1, P0 ;  /* 0x00000000615b7211 */ /* 0x000fe200000f0eff */
[C---:B------:R-:W-:Y:S01]  /*14f0*/  IMAD R111, R16.reuse, 0x4, R99 ;  /* 0x00000004106f7824 */ /* 0x040fe200078e0263 */
[C---:B0-----:R-:W-:Y:S01]  /*1500*/  LEA R86, P0, R101.reuse, R4, 0x1 ;  /* 0x0000000465567211 */ /* 0x041fe200078008ff */
[----:B------:R-:W2:Y:S02]  /*1510*/  LDG.E.U16 R76, desc[UR60][R82.64] ;  /* 0x0000003c524c7981 */ /* 0x000ea4000c1e1500 */
[C---:B------:R-:W-:Y:S01]  /*1520*/  IMAD R113, R16.reuse, 0x4, R111 ;  /* 0x0000000410717824 */ /* 0x040fe200078e026f */
[----:B------:R-:W-:Y:S01]  /*1530*/  LEA.HI.X.SX32 R87, R101, R0, 0x1, P0 ;  /* 0x0000000065577211 */ /* 0x000fe200000f0eff */
[----:B------:R-:W2:Y:S01]  /*1540*/  LDG.E.U16 R80, desc[UR60][R90.64] ;  /* 0x0000003c5a507981 */ /* 0x000ea2000c1e1500 */
[----:B------:R-:W-:Y:S01]  /*1550*/  LEA R84, P0, R103, R4, 0x1 ;  /* 0x0000000467547211 */ /* 0x000fe200078008ff */
[----:B------:R-:W-:-:S03]  /*1560*/  IMAD R115, R16, 0x4, R113 ;  /* 0x0000000410737824 */ /* 0x000fc600078e0271 */
[----:B------:R-:W-:Y:S01]  /*1570*/  LEA.HI.X.SX32 R85, R103, R0, 0x1, P0 ;  /* 0x0000000067557211 */ /* 0x000fe200000f0eff */
[C---:B------:R-:W-:Y:S01]  /*1580*/  IMAD R117, R16.reuse, 0x4, R115 ;  /* 0x0000000410757824 */ /* 0x040fe200078e0273 */
[C---:B-1----:R-:W-:Y:S01]  /*1590*/  LEA R88, P0, R105.reuse, R4, 0x1 ;  /* 0x0000000469587211 */ /* 0x042fe200078008ff */
[----:B------:R0:W2:Y:S03]  /*15a0*/  LDG.E.U16 R82, desc[UR60][R86.64] ;  /* 0x0000003c56527981 */ /* 0x0000a6000c1e1500 */
[----:B------:R-:W-:Y:S01]  /*15b0*/  LEA.HI.X.SX32 R89, R105, R0, 0x1, P0 ;  /* 0x0000000069597211 */ /* 0x000fe200000f0eff */
[C---:B------:R-:W-:Y:S01]  /*15c0*/  IMAD R105, R16.reuse, 0x4, R117 ;  /* 0x0000000410697824 */ /* 0x040fe200078e0275 */
[C---:B---3--:R-:W-:Y:S01]  /*15d0*/  LEA R92, P0, R95.reuse, R4, 0x1 ;  /* 0x000000045f5c7211 */ /* 0x048fe200078008ff */
[----:B------:R1:W3:Y:S02]  /*15e0*/  LDG.E.U16 R83, desc[UR60][R84.64] ;  /* 0x0000003c54537981 */ /* 0x0002e4000c1e1500 */
[C---:B------:R-:W-:Y:S01]  /*15f0*/  IMAD R119, R16.reuse, 0x4, R105 ;  /* 0x0000000410777824 */ /* 0x040fe200078e0269 */
[----:B------:R-:W-:Y:S01]  /*1600*/  LEA.HI.X.SX32 R93, R95, R0, 0x1, P0 ;  /* 0x000000005f5d7211 */ /* 0x000fe200000f0eff */
[----:B------:R4:W3:Y:S02]  /*1610*/  LDG.E.U16 R96, desc[UR60][R88.64] ;  /* 0x0000003c58607981 */ /* 0x0008e4000c1e1500 */
[C---:B------:R-:W-:Y:S01]  /*1620*/  IMAD R121, R16.reuse, 0x4, R119 ;  /* 0x0000000410797824 */ /* 0x040fe200078e0277 */
[C---:B0-----:R-:W-:Y:S01]  /*1630*/  LEA R86, P0, R109.reuse, R4, 0x1 ;  /* 0x000000046d567211 */ /* 0x041fe200078008ff */
[----:B------:R-:W3:Y:S02]  /*1640*/  LDG.E.U16 R100, desc[UR60][R92.64] ;  /* 0x0000003c5c647981 */ /* 0x000ee4000c1e1500 */
[----:B------:R-:W-:Y:S01]  /*1650*/  IMAD R123, R16, 0x4, R121 ;  /* 0x00000004107b7824 */ /* 0x000fe200078e0279 */
[----:B------:R-:W-:-:S02]  /*1660*/  LEA.HI.X.SX32 R87, R109, R0, 0x1, P0 ;  /* 0x000000006d577211 */ /* 0x000fc400000f0eff */
[-C--:B-1----:R-:W-:Y:S01]  /*1670*/  LEA R84, P0, R99, R4.reuse, 0x1 ;  /* 0x0000000463547211 */ /* 0x082fe200078008ff */
[C---:B------:R-:W-:Y:S01]  /*1680*/  IMAD R125, R16.reuse, 0x4, R123 ;  /* 0x00000004107d7824 */ /* 0x040fe200078e027b */
[----:B------:R-:W-:Y:S01]  /*1690*/  LEA R90, P1, R107, R4, 0x1 ;  /* 0x000000046b5a7211 */ /* 0x000fe200078208ff */
[----:B------:R-:W3:Y:S01]  /*16a0*/  LDG.E.U16 R101, desc[UR60][R86.64] ;  /* 0x0000003c56657981 */ /* 0x000ee2000c1e1500 */
[-C--:B------:R-:W-:Y:S01]  /*16b0*/  LEA.HI.X.SX32 R85, R99, R0.reuse, 0x1, P0 ;  /* 0x0000000063557211 */ /* 0x080fe200000f0eff */
[----:B------:R-:W-:Y:S01]  /*16c0*/  IMAD R99, R16, 0x4, R125 ;  /* 0x0000000410637824 */ /* 0x000fe200078e027d */
[----:B------:R-:W-:-:S03]  /*16d0*/  LEA.HI.X.SX32 R91, R107, R0, 0x1, P1 ;  /* 0x000000006b5b7211 */ /* 0x000fc600008f0eff */
[C---:B------:R-:W-:Y:S01]  /*16e0*/  IMAD R127, R16.reuse, 0x4, R99 ;  /* 0x00000004107f7824 */ /* 0x040fe200078e0263 */
[C---:B----4-:R-:W-:Y:S01]  /*16f0*/  LEA R88, P0, R113.reuse, R4, 0x1 ;  /* 0x0000000471587211 */ /* 0x050fe200078008ff */
[----:B------:R0:W4:Y:S02]  /*1700*/  LDG.E.U16 R97, desc[UR60][R90.64] ;  /* 0x0000003c5a617981 */ /* 0x000124000c1e1500 */
[C---:B------:R-:W-:Y:S01]  /*1710*/  IMAD R129, R16.reuse, 0x4, R127 ;  /* 0x0000000410817824 */ /* 0x040fe200078e027f */
[----:B------:R-:W-:Y:S01]  /*1720*/  LEA.HI.X.SX32 R89, R113, R0, 0x1, P0 ;  /* 0x0000000071597211 */ /* 0x000fe200000f0eff */
[----:B------:R1:W4:Y:S02]  /*1730*/  LDG.E.U16 R102, desc[UR60][R84.64] ;  /* 0x0000003c54667981 */ /* 0x000324000c1e1500 */
[----:B------:R-:W-:Y:S01]  /*1740*/  IMAD R131, R16, 0x4, R129 ;  /* 0x0000000410837824 */ /* 0x000fe200078e0281 */
[-C--:B------:R-:W-:Y:S01]  /*1750*/  LEA R94, P1, R111, R4.reuse, 0x1 ;  /* 0x000000046f5e7211 */ /* 0x080fe200078208ff */
[----:B------:R-:W4:Y:S01]  /*1760*/  LDG.E.U16 R106, desc[UR60][R88.64] ;  /* 0x0000003c586a7981 */ /* 0x000f22000c1e1500 */
[----:B0-----:R-:W-:-:S04]  /*1770*/  LEA R90, P0, R115, R4, 0x1 ;  /* 0x00000004735a7211 */ /* 0x001fc800078008ff */
[-C--:B------:R-:W-:Y:S01]  /*1780*/  LEA.HI.X.SX32 R91, R115, R0.reuse, 0x1, P0 ;  /* 0x00000000735b7211 */ /* 0x080fe200000f0eff */
[C---:B------:R-:W-:Y:S01]  /*1790*/  IMAD R115, R16.reuse, 0x4, R131 ;  /* 0x0000000410737824 */ /* 0x040fe200078e0283 */
[----:B------:R-:W-:Y:S02]  /*17a0*/  LEA.HI.X.SX32 R95, R111, R0, 0x1, P1 ;  /* 0x000000006f5f7211 */ /* 0x000fe400008f0eff */
[-C--:B------:R-:W-:Y:S01]  /*17b0*/  LEA R92, P1, R105, R4.reuse, 0x1 ;  /* 0x00000004695c7211 */ /* 0x080fe200078208ff */
[C---:B------:R-:W-:Y:S01]  /*17c0*/  IMAD R133, R16.reuse, 0x4, R115 ;  /* 0x0000000410857824 */ /* 0x040fe200078e0273 */
[----:B------:R-:W-:Y:S01]  /*17d0*/  LEA R86, P0, R117, R4, 0x1 ;  /* 0x0000000475567211 */ /* 0x000fe200078008ff */
[----:B------:R0:W4:Y:S01]  /*17e0*/  LDG.E.U16 R103, desc[UR60][R94.64] ;  /* 0x0000003c5e677981 */ /* 0x000122000c1e1500 */
[-C--:B------:R-:W-:Y:S01]  /*17f0*/  LEA.HI.X.SX32 R93, R105, R0.reuse, 0x1, P1 ;  /* 0x00000000695d7211 */ /* 0x080fe200008f0eff */
[----:B------:R-:W-:Y:S01]  /*1800*/  IMAD R105, R16, 0x4, R133 ;  /* 0x0000000410697824 */ /* 0x000fe200078e0285 */
[----:B------:R-:W-:Y:S01]  /*1810*/  LEA.HI.X.SX32 R87, R117, R0, 0x1, P0 ;  /* 0x0000000075577211 */ /* 0x000fe200000f0eff */
[----:B------:R-:W4:Y:S01]  /*1820*/  LDG.E.U16 R107, desc[UR60][R90.64] ;  /* 0x0000003c5a6b7981 */ /* 0x000f22000c1e1500 */
[----:B-1----:R-:W-:-:S03]  /*1830*/  LEA R84, P0, R119, R4, 0x1 ;  /* 0x0000000477547211 */ /* 0x002fc600078008ff */
[----:B------:R1:W4:Y:S01]  /*1840*/  LDG.E.U16 R108, desc[UR60][R86.64] ;  /* 0x0000003c566c7981 */ /* 0x000322000c1e1500 */
[C---:B0-----:R-:W-:Y:S01]  /*1850*/  IMAD R95, R16.reuse, 0x4, R105 ;  /* 0x00000004105f7824 */ /* 0x041fe200078e0269 */
[----:B------:R-:W-:Y:S02]  /*1860*/  LEA.HI.X.SX32 R85, R119, R0, 0x1, P0 ;  /* 0x0000000077557211 */ /* 0x000fe400000f0eff */
[----:B------:R-:W4:Y:S01]  /*1870*/  LDG.E.U16 R109, desc[UR60][R92.64] ;  /* 0x0000003c5c6d7981 */ /* 0x000f22000c1e1500 */
[C---:B------:R-:W-:Y:S01]  /*1880*/  IMAD R117, R16.reuse, 0x4, R95 ;  /* 0x0000000410757824 */ /* 0x040fe200078e025f */
[C---:B------:R-:W-:Y:S02]  /*1890*/  LEA R88, P0, R121.reuse, R4, 0x1 ;  /* 0x0000000479587211 */ /* 0x040fe400078008ff */
[----:B------:R0:W4:Y:S01]  /*18a0*/  LDG.E.U16 R110, desc[UR60][R84.64] ;  /* 0x0000003c546e7981 */ /* 0x000122000c1e1500 */
[----:B------:R-:W-:Y:S01]  /*18b0*/  IMAD R119, R16, 0x4, R117 ;  /* 0x0000000410777824 */ /* 0x000fe200078e0275 */
[----:B------:R-:W-:-:S02]  /*18c0*/  LEA.HI.X.SX32 R89, R121, R0, 0x1, P0 ;  /* 0x0000000079597211 */ /* 0x000fc400000f0eff */
[-C--:B------:R-:W-:Y:S01]  /*18d0*/  LEA R112, P0, R123, R4.reuse, 0x1 ;  /* 0x000000047b707211 */ /* 0x080fe200078008ff */
[C---:B------:R-:W-:Y:S01]  /*18e0*/  IMAD R121, R16.reuse, 0x4, R119 ;  /* 0x0000000410797824 */ /* 0x040fe200078e0277 */
[----:B-1----:R-:W-:Y:S01]  /*18f0*/  LEA R86, P1, R125, R4, 0x1 ;  /* 0x000000047d567211 */ /* 0x002fe200078208ff */
[----:B------:R-:W4:Y:S01]  /*1900*/  LDG.E.U16 R111, desc[UR60][R88.64] ;  /* 0x0000003c586f7981 */ /* 0x000f22000c1e1500 */
[----:B------:R-:W-:Y:S01]  /*1910*/  LEA.HI.X.SX32 R113, R123, R0, 0x1, P0 ;  /* 0x000000007b717211 */ /* 0x000fe200000f0eff */
[C---:B------:R-:W-:Y:S01]  /*1920*/  IMAD R123, R16.reuse, 0x4, R121 ;  /* 0x00000004107b7824 */ /* 0x040fe200078e0279 */
[----:B------:R-:W-:Y:S02]  /*1930*/  LEA R90, P0, R99, R4, 0x1 ;  /* 0x00000004635a7211 */ /* 0x000fe400078008ff */
[-C--:B------:R-:W-:Y:S01]  /*1940*/  LEA.HI.X.SX32 R87, R125, R0.reuse, 0x1, P1 ;  /* 0x000000007d577211 */ /* 0x080fe200008f0eff */
[C---:B------:R-:W-:Y:S01]  /*1950*/  IMAD R125, R16.reuse, 0x4, R123 ;  /* 0x00000004107d7824 */ /* 0x040fe200078e027b */
[----:B------:R-:W-:Y:S01]  /*1960*/  LEA.HI.X.SX32 R91, R99, R0, 0x1, P0 ;  /* 0x00000000635b7211 */ /* 0x000fe200000f0eff */
[----:B------:R1:W4:Y:S01]  /*1970*/  LDG.E.U16 R112, desc[UR60][R112.64] ;  /* 0x0000003c70707981 */ /* 0x000322000c1e1500 */
[----:B0-----:R-:W-:Y:S01]  /*1980*/  LEA R84, P0, R127, R4, 0x1 ;  /* 0x000000047f547211 */ /* 0x001fe200078008ff */
[----:B------:R-:W-:-:S02]  /*1990*/  IMAD R135, R16, 0x4, R125 ;  /* 0x0000000410877824 */ /* 0x000fc400078e027d */
[----:B------:R0:W4:Y:S01]  /*19a0*/  LDG.E.U16 R147, desc[UR60][R86.64] ;  /* 0x0000003c56937981 */ /* 0x000122000c1e1500 */
[----:B------:R-:W-:Y:S01]  /*19b0*/  LEA.HI.X.SX32 R85, R127, R0, 0x1, P0 ;  /* 0x000000007f557211 */ /* 0x000fe200000f0eff */
[C---:B------:R-:W-:Y:S01]  /*19c0*/  IMAD R127, R16.reuse, 0x4, R135 ;  /* 0x00000004107f7824 */ /* 0x040fe200078e0287 */
[-C--:B------:R-:W-:Y:S01]  /*19d0*/  LEA R98, P1, R133, R4.reuse, 0x1 ;  /* 0x0000000485627211 */ /* 0x080fe200078208ff */
[----:B------:R0:W4:Y:S02]  /*19e0*/  LDG.E.U16 R114, desc[UR60][R90.64] ;  /* 0x0000003c5a727981 */ /* 0x000124000c1e1500 */
[C---:B------:R-:W-:Y:S01]  /*19f0*/  IMAD R137, R16.reuse, 0x4, R127 ;  /* 0x0000000410897824 */ /* 0x040fe200078e027f */
[C---:B------:R-:W-:Y:S01]  /*1a00*/  LEA R92, P0, R131.reuse, R4, 0x1 ;  /* 0x00000004835c7211 */ /* 0x040fe200078008ff */
[----:B------:R0:W4:Y:S02]  /*1a10*/  LDG.E.U16 R149, desc[UR60][R84.64] ;  /* 0x0000003c54957981 */ /* 0x000124000c1e1500 */
[----:B-1----:R-:W-:Y:S01]  /*1a20*/  IMAD R113, R16, 0x4, R137 ;  /* 0x0000000410717824 */ /* 0x002fe200078e0289 */
[----:B------:R-:W-:-:S03]  /*1a30*/  LEA.HI.X.SX32 R93, R131, R0, 0x1, P0 ;  /* 0x00000000835d7211 */ /* 0x000fc600000f0eff */
[C---:B0-----:R-:W-:Y:S01]  /*1a40*/  IMAD R87, R16.reuse, 0x4, R113 ;  /* 0x0000000410577824 */ /* 0x041fe200078e0271 */
[C---:B------:R-:W-:Y:S01]  /*1a50*/  LEA R88, P0, R95.reuse, R4, 0x1 ;  /* 0x000000045f587211 */ /* 0x040fe200078008ff */
[----:B------:R0:W4:Y:S02]  /*1a60*/  LDG.E.U16 R151, desc[UR60][R92.64] ;  /* 0x0000003c5c977981 */ /* 0x000124000c1e1500 */
[C---:B------:R-:W-:Y:S01]  /*1a70*/  IMAD R131, R16.reuse, 0x4, R87 ;  /* 0x0000000410837824 */ /* 0x040fe200078e0257 */
[-C--:B------:R-:W-:Y:S02]  /*1a80*/  LEA.HI.X.SX32 R89, R95, R0.reuse, 0x1, P0 ;  /* 0x000000005f597211 */ /* 0x080fe400000f0eff */
[----:B------:R-:W-:Y:S01]  /*1a90*/  LEA.HI.X.SX32 R99, R133, R0, 0x1, P1 ;  /* 0x0000000085637211 */ /* 0x000fe200008f0eff */
[----:B------:R-:W-:Y:S01]  /*1aa0*/  IMAD R133, R16, 0x4, R131 ;  /* 0x0000000410857824 */ /* 0x000fe200078e0283 */
[-C--:B------:R-:W-:Y:S01]  /*1ab0*/  LEA R94, P0, R119, R4.reuse, 0x1 ;  /* 0x00000004775e7211 */ /* 0x080fe200078008ff */
[----:B------:R-:W4:Y:S01]  /*1ac0*/  LDG.E.U16 R157, desc[UR60][R88.64] ;  /* 0x0000003c589d7981 */ /* 0x000f22000c1e1500 */
[----:B------:R-:W-:-:S02]  /*1ad0*/  LEA R90, P1, R123, R4, 0x1 ;  /* 0x000000047b5a7211 */ /* 0x000fc400078208ff */
[-C--:B------:R-:W-:Y:S01]  /*1ae0*/  LEA.HI.X.SX32 R95, R119, R0.reuse, 0x1, P0 ;  /* 0x00000000775f7211 */ /* 0x080fe200000f0eff */
[C---:B------:R-:W-:Y:S01]  /*1af0*/  IMAD R119, R16.reuse, 0x4, R133 ;  /* 0x0000000410777824 */ /* 0x040fe200078e0285 */
[----:B------:R-:W-:Y:S01]  /*1b00*/  LEA.HI.X.SX32 R91, R123, R0, 0x1, P1 ;  /* 0x000000007b5b7211 */ /* 0x000fe200008f0eff */
[----:B------:R1:W4:Y:S01]  /*1b10*/  LDG.E.U16 R155, desc[UR60][R98.64] ;  /* 0x0000003c629b7981 */ /* 0x000322000c1e1500 */
[-C--:B------:R-:W-:Y:S01]  /*1b20*/  LEA R84, P0, R135, R4.reuse, 0x1 ;  /* 0x0000000487547211 */ /* 0x080fe200078008ff */
[C---:B------:R-:W-:Y:S01]  /*1b30*/  IMAD R123, R16.reuse, 0x4, R119 ;  /* 0x00000004107b7824 */ /* 0x040fe200078e0277 */
[----:B------:R-:W-:Y:S01]  /*1b40*/  LEA R86, P1, R87, R4, 0x1 ;  /* 0x0000000457567211 */ /* 0x000fe200078208ff */
[----:B------:R1:W4:Y:S01]  /*1b50*/  LDG.E.U16 R159, desc[UR60][R94.64] ;  /* 0x0000003c5e9f7981 */ /* 0x000322000c1e1500 */
[----:B------:R-:W-:Y:S01]  /*1b60*/  LEA.HI.X.SX32 R85, R135, R0, 0x1, P0 ;  /* 0x0000000087557211 */ /* 0x000fe200000f0eff */
[C---:B------:R-:W-:Y:S01]  /*1b70*/  IMAD R135, R16.reuse, 0x4, R123 ;  /* 0x0000000410877824 */ /* 0x040fe200078e027b */
[C---:B0-----:R-:W-:Y:S01]  /*1b80*/  LEA R92, P0, R137.reuse, R4, 0x1 ;  /* 0x00000004895c7211 */ /* 0x041fe200078008ff */
[----:B------:R0:W4:Y:S02]  /*1b90*/  LDG.E.U16 R161, desc[UR60][R90.64] ;  /* 0x0000003c5aa17981 */ /* 0x000124000c1e1500 */
[C---:B-1----:R-:W-:Y:S01]  /*1ba0*/  IMAD R99, R16.reuse, 0x4, R135 ;  /* 0x0000000410637824 */ /* 0x042fe200078e0287 */
[----:B------:R-:W-:Y:S01]  /*1bb0*/  LEA.HI.X.SX32 R93, R137, R0, 0x1, P0 ;  /* 0x00000000895d7211 */ /* 0x000fe200000f0eff */
[----:B------:R1:W4:Y:S02]  /*1bc0*/  LDG.E.U16 R163, desc[UR60][R84.64] ;  /* 0x0000003c54a37981 */ /* 0x000324000c1e1500 */
[C---:B------:R-:W-:Y:S01]  /*1bd0*/  IMAD R137, R16.reuse, 0x4, R99 ;  /* 0x0000000410897824 */ /* 0x040fe200078e0263 */
[C---:B------:R-:W-:Y:S01]  /*1be0*/  LEA R88, P0, R133.reuse, R4, 0x1 ;  /* 0x0000000485587211 */ /* 0x040fe200078008ff */
[----:B------:R1:W4:Y:S02]  /*1bf0*/  LDG.E.U16 R165, desc[UR60][R92.64] ;  /* 0x0000003c5ca57981 */ /* 0x000324000c1e1500 */
[----:B------:R-:W-:Y:S01]  /*1c00*/  IMAD R139, R16, 0x4, R137 ;  /* 0x00000004108b7824 */ /* 0x000fe200078e0289 */
[----:B------:R-:W-:-:S03]  /*1c10*/  LEA.HI.X.SX32 R89, R133, R0, 0x1, P0 ;  /* 0x0000000085597211 */ /* 0x000fc600000f0eff */
[C---:B------:R-:W-:Y:S01]  /*1c20*/  IMAD R133, R16.reuse, 0x4, R139 ;  /* 0x0000000410857824 */ /* 0x040fe200078e028b */
[----:B------:R-:W-:Y:S01]  /*1c30*/  LEA R94, P0, R123, R4, 0x1 ;  /* 0x000000047b5e7211 */ /* 0x000fe200078008ff */
[----:B------:R-:W4:Y:S02]  /*1c40*/  LDG.E.U16 R169, desc[UR60][R88.64] ;  /* 0x0000003c58a97981 */ /* 0x000f24000c1e1500 */
[C---:B------:R-:W-:Y:S01]  /*1c50*/  IMAD R141, R16.reuse, 0x4, R133 ;  /* 0x00000004108d7824 */ /* 0x040fe200078e0285 */
[----:B------:R-:W-:Y:S02]  /*1c60*/  LEA.HI.X.SX32 R87, R87, R0, 0x1, P1 ;  /* 0x0000000057577211 */ /* 0x000fe400008f0eff */
[----:B0-----:R-:W-:Y:S02]  /*1c70*/  LEA R90, P1, R99, R4, 0x1 ;  /* 0x00000004635a7211 */ /* 0x001fe400078208ff */
[-C--:B------:R-:W-:Y:S01]  /*1c80*/  LEA.HI.X.SX32 R95, R123, R0.reuse, 0x1, P0 ;  /* 0x000000007b5f7211 */ /* 0x080fe200000f0eff */
[C---:B------:R-:W-:Y:S01]  /*1c90*/  IMAD R123, R16.reuse, 0x4, R141 ;  /* 0x00000004107b7824 */ /* 0x040fe200078e028d */
[----:B------:R-:W-:Y:S01]  /*1ca0*/  LEA.HI.X.SX32 R91, R99, R0, 0x1, P1 ;  /* 0x00000000635b7211 */ /* 0x000fe200008f0eff */
[----:B------:R0:W4:Y:S01]  /*1cb0*/  LDG.E.U16 R167, desc[UR60][R86.64] ;  /* 0x0000003c56a77981 */ /* 0x000122000c1e1500 */
[----:B-1----:R-:W-:Y:S01]  /*1cc0*/  LEA R84, P0, R139, R4, 0x1 ;  /* 0x000000048b547211 */ /* 0x002fe200078008ff */
[----:B------:R-:W-:-:S02]  /*1cd0*/  IMAD R99, R16, 0x4, R123 ;  /* 0x0000000410637824 */ /* 0x000fc400078e027b */
[----:B------:R1:W4:Y:S01]  /*1ce0*/  LDG.E.U16 R171, desc[UR60][R94.64] ;  /* 0x0000003c5eab7981 */ /* 0x000322000c1e1500 */
[----:B------:R-:W-:Y:S01]  /*1cf0*/  LEA.HI.X.SX32 R85, R139, R0, 0x1, P0 ;  /* 0x000000008b557211 */ /* 0x000fe200000f0eff */
[C---:B------:R-:W-:Y:S01]  /*1d00*/  IMAD R139, R16.reuse, 0x4, R99 ;  /* 0x00000004108b7824 */ /* 0x040fe200078e0263 */
[C---:B------:R-:W-:Y:S01]  /*1d10*/  LEA R92, P0, R141.reuse, R4, 0x1 ;  /* 0x000000048d5c7211 */ /* 0x040fe200078008ff */
[----:B------:R1:W4:Y:S02]  /*1d20*/  LDG.E.U16 R173, desc[UR60][R90.64] ;  /* 0x0000003c5aad7981 */ /* 0x000324000c1e1500 */
[C---:B------:R-:W-:Y:S01]  /*1d30*/  IMAD R143, R16.reuse, 0x4, R139 ;  /* 0x00000004108f7824 */ /* 0x040fe200078e028b */
[----:B------:R-:W-:Y:S01]  /*1d40*/  LEA.HI.X.SX32 R93, R141, R0, 0x1, P0 ;  /* 0x000000008d5d7211 */ /* 0x000fe200000f0eff */
[----:B------:R1:W4:Y:S02]  /*1d50*/  LDG.E.U16 R175, desc[UR60][R84.64] ;  /* 0x0000003c54af7981 */ /* 0x000324000c1e1500 */
[C---:B------:R-:W-:Y:S01]  /*1d60*/  IMAD R141, R16.reuse, 0x4, R143 ;  /* 0x00000004108d7824 */ /* 0x040fe200078e028f */
[-C--:B0-----:R-:W-:Y:S01]  /*1d70*/  LEA R86, P1, R99, R4.reuse, 0x1 ;  /* 0x0000000463567211 */ /* 0x081fe200078208ff */
[----:B------:R0:W4:Y:S01]  /*1d80*/  LDG.E.U16 R177, desc[UR60][R92.64] ;  /* 0x0000003c5cb17981 */ /* 0x000122000c1e1500 */
[----:B------:R-:W-:Y:S01]  /*1d90*/  LEA R88, P0, R143, R4, 0x1 ;  /* 0x000000048f587211 */ /* 0x000fe200078008ff */
[----:B------:R-:W-:Y:S01]  /*1da0*/  IMAD R145, R16, 0x4, R141 ;  /* 0x0000000410917824 */ /* 0x000fe200078e028d */
[----:B------:R-:W-:-:S02]  /*1db0*/  LEA.HI.X.SX32 R87, R99, R0, 0x1, P1 ;  /* 0x0000000063577211 */ /* 0x000fc400008f0eff */
[----:B------:R-:W-:Y:S02]  /*1dc0*/  LEA.HI.X.SX32 R89, R143, R0, 0x1, P0 ;  /* 0x000000008f597211 */ /* 0x000fe400000f0eff */
[-C--:B-1----:R-:W-:Y:S01]  /*1dd0*/  LEA R94, P1, R145, R4.reuse, 0x1 ;  /* 0x00000004915e7211 */ /* 0x082fe200078208ff */
[----:B------:R1:W4:Y:S01]  /*1de0*/  LDG.E.U16 R143, desc[UR60][R86.64] ;  /* 0x0000003c568f7981 */ /* 0x000322000c1e1500 */
[----:B------:R-:W-:Y:S02]  /*1df0*/  LEA R90, P0, R129, R4, 0x1 ;  /* 0x00000004815a7211 */ /* 0x000fe400078008ff */
[-C--:B------:R-:W-:Y:S01]  /*1e00*/  LEA.HI.X.SX32 R95, R145, R0.reuse, 0x1, P1 ;  /* 0x00000000915f7211 */ /* 0x080fe200008f0eff */
[----:B------:R1:W4:Y:S01]  /*1e10*/  LDG.E.U16 R179, desc[UR60][R88.64] ;  /* 0x0000003c58b37981 */ /* 0x000322000c1e1500 */
[----:B------:R-:W-:Y:S02]  /*1e20*/  LEA.HI.X.SX32 R91, R129, R0, 0x1, P0 ;  /* 0x00000000815b7211 */ /* 0x000fe400000f0eff */
[-C--:B------:R-:W-:Y:S01]  /*1e30*/  LEA R84, P1, R115, R4.reuse, 0x1 ;  /* 0x0000000473547211 */ /* 0x080fe200078208ff */
[----:B------:R1:W4:Y:S01]  /*1e40*/  LDG.E.U16 R129, desc[UR60][R94.64] ;  /* 0x0000003c5e817981 */ /* 0x000322000c1e1500 */
[----:B------:R-:W-:-:S02]  /*1e50*/  LEA R98, P0, R105, R4, 0x1 ;  /* 0x0000000469627211 */ /* 0x000fc400078008ff */
[-C--:B------:R-:W-:Y:S02]  /*1e60*/  LEA.HI.X.SX32 R85, R115, R0.reuse, 0x1, P1 ;  /* 0x0000000073557211 */ /* 0x080fe400008f0eff */
[----:B------:R-:W-:Y:S01]  /*1e70*/  LEA.HI.X.SX32 R99, R105, R0, 0x1, P0 ;  /* 0x0000000069637211 */ /* 0x000fe200000f0eff */
[----:B------:R-:W-:Y:S01]  /*1e80*/  IMAD R145, R16, 0x4, R145 ;  /* 0x0000000410917824 */ /* 0x000fe200078e0291 */
[-C--:B0-----:R-:W-:Y:S01]  /*1e90*/  LEA R92, P1, R117, R4.reuse, 0x1 ;  /* 0x00000004755c7211 */ /* 0x081fe200078208ff */
[----:B------:R-:W4:Y:S01]  /*1ea0*/  LDG.E.U16 R115, desc[UR60][R90.64] ;  /* 0x0000003c5a737981 */ /* 0x000f22000c1e1500 */
[----:B-1----:R-:W-:Y:S02]  /*1eb0*/  LEA R86, P0, R121, R4, 0x1 ;  /* 0x0000000479567211 */ /* 0x002fe400078008ff */
[-C--:B------:R-:W-:Y:S01]  /*1ec0*/  LEA.HI.X.SX32 R93, R117, R0.reuse, 0x1, P1 ;  /* 0x00000000755d7211 */ /* 0x080fe200008f0eff */
[----:B------:R0:W4:Y:S01]  /*1ed0*/  LDG.E.U16 R116, desc[UR60][R84.64] ;  /* 0x0000003c54747981 */ /* 0x000122000c1e1500 */
[----:B------:R-:W-:-:S02]  /*1ee0*/  LEA.HI.X.SX32 R87, R121, R0, 0x1, P0 ;  /* 0x0000000079577211 */ /* 0x000fc400000f0eff */
[-C--:B------:R-:W-:Y:S01]  /*1ef0*/  LEA R88, P0, R125, R4.reuse, 0x1 ;  /* 0x000000047d587211 */ /* 0x080fe200078008ff */
[----:B------:R1:W4:Y:S01]  /*1f00*/  LDG.E.U16 R118, desc[UR60][R92.64] ;  /* 0x0000003c5c767981 */ /* 0x000322000c1e1500 */
[----:B------:R-:W-:Y:S02]  /*1f10*/  LEA R94, P1, R127, R4, 0x1 ;  /* 0x000000047f5e7211 */ /* 0x000fe400078208ff */
[-C--:B------:R-:W-:Y:S01]  /*1f20*/  LEA.HI.X.SX32 R89, R125, R0.reuse, 0x1, P0 ;  /* 0x000000007d597211 */ /* 0x080fe200000f0eff */
[----:B------:R1:W4:Y:S01]  /*1f30*/  LDG.E.U16 R120, desc[UR60][R86.64] ;  /* 0x0000003c56787981 */ /* 0x000322000c1e1500 */
[----:B------:R-:W-:Y:S02]  /*1f40*/  LEA.HI.X.SX32 R95, R127, R0, 0x1, P1 ;  /* 0x000000007f5f7211 */ /* 0x000fe400008f0eff */
[-C--:B0-----:R-:W-:Y:S01]  /*1f50*/  LEA R84, P1, R145, R4.reuse, 0x1 ;  /* 0x0000000491547211 */ /* 0x081fe200078208ff */
[----:B------:R0:W4:Y:S01]  /*1f60*/  LDG.E.U16 R117, desc[UR60][R98.64] ;  /* 0x0000003c62757981 */ /* 0x000122000c1e1500 */
[----:B------:R-:W-:-:S02]  /*1f70*/  LEA R90, P0, R113, R4, 0x1 ;  /* 0x00000004715a7211 */ /* 0x000fc400078008ff */
[-C--:B------:R-:W-:Y:S01]  /*1f80*/  LEA.HI.X.SX32 R85, R145, R0.reuse, 0x1, P1 ;  /* 0x0000000091557211 */ /* 0x080fe200008f0eff */
[----:B------:R0:W4:Y:S01]  /*1f90*/  LDG.E.U16 R121, desc[UR60][R88.64] ;  /* 0x0000003c58797981 */ /* 0x000122000c1e1500 */
[----:B------:R-:W-:Y:S02]  /*1fa0*/  LEA.HI.X.SX32 R91, R113, R0, 0x1, P0 ;  /* 0x00000000715b7211 */ /* 0x000fe400000f0eff */
[-C--:B-1----:R-:W-:Y:S01]  /*1fb0*/  LEA R92, P1, R131, R4.reuse, 0x1 ;  /* 0x00000004835c7211 */ /* 0x082fe200078208ff */
[----:B------:R-:W4:Y:S01]  /*1fc0*/  LDG.E.U16 R122, desc[UR60][R94.64] ;  /* 0x0000003c5e7a7981 */ /* 0x000f22000c1e1500 */
[----:B------:R-:W-:Y:S02]  /*1fd0*/  LEA R86, P0, R119, R4, 0x1 ;  /* 0x0000000477567211 */ /* 0x000fe400078008ff */
[-C--:B------:R-:W-:Y:S01]  /*1fe0*/  LEA.HI.X.SX32 R93, R131, R0.reuse, 0x1, P1 ;  /* 0x00000000835d7211 */ /* 0x080fe200008f0eff */
[----:B------:R1:W4:Y:S01]  /*1ff0*/  LDG.E.U16 R124, desc[UR60][R84.64] ;  /* 0x0000003c547c7981 */ /* 0x000322000c1e1500 */
[----:B------:R-:W-:-:S02]  /*2000*/  LEA.HI.X.SX32 R87, R119, R0, 0x1, P0 ;  /* 0x0000000077577211 */ /* 0x000fc400000f0eff */
[-C--:B0-----:R-:W-:Y:S01]  /*2010*/  LEA R98, P1, R135, R4.reuse, 0x1 ;  /* 0x0000000487627211 */ /* 0x081fe200078208ff */
[----:B------:R0:W4:Y:S01]  /*2020*/  LDG.E.U16 R113, desc[UR60][R90.64] ;  /* 0x0000003c5a717981 */ /* 0x000122000c1e1500 */
[----:B------:R-:W-:Y:S02]  /*2030*/  LEA R88, P0, R137, R4, 0x1 ;  /* 0x0000000489587211 */ /* 0x000fe400078008ff */
[-C--:B------:R-:W-:Y:S01]  /*2040*/  LEA.HI.X.SX32 R99, R135, R0.reuse, 0x1, P1 ;  /* 0x0000000087637211 */ /* 0x080fe200008f0eff */
[----:B------:R0:W4:Y:S01]  /*2050*/  LDG.E.U16 R92, desc[UR60][R92.64] ;  /* 0x0000003c5c5c7981 */ /* 0x000122000c1e1500 */
[----:B------:R-:W-:Y:S02]  /*2060*/  LEA.HI.X.SX32 R89, R137, R0, 0x1, P0 ;  /* 0x0000000089597211 */ /* 0x000fe400000f0eff */
[-C--:B-1----:R-:W-:Y:S01]  /*2070*/  LEA R84, P0, R133, R4.reuse, 0x1 ;  /* 0x0000000485547211 */ /* 0x082fe200078008ff */
[----:B------:R1:W4:Y:S01]  /*2080*/  LDG.E.U16 R86, desc[UR60][R86.64] ;  /* 0x0000003c56567981 */ /* 0x000322000c1e1500 */
[----:B------:R-:W-:-:S02]  /*2090*/  LEA R94, P1, R123, R4, 0x1 ;  /* 0x000000047b5e7211 */ /* 0x000fc400078208ff */
[-C--:B------:R-:W-:Y:S01]  /*20a0*/  LEA.HI.X.SX32 R85, R133, R0.reuse, 0x1, P0 ;  /* 0x0000000085557211 */ /* 0x080fe200000f0eff */
[----:B------:R-:W4:Y:S01]  /*20b0*/  LDG.E.U16 R98, desc[UR60][R98.64] ;  /* 0x0000003c62627981 */ /* 0x000f22000c1e1500 */
[----:B------:R-:W-:Y:S02]  /*20c0*/  LEA.HI.X.SX32 R95, R123, R0, 0x1, P1 ;  /* 0x000000007b5f7211 */ /* 0x000fe400008f0eff */
[-C--:B0-----:R-:W-:Y:S01]  /*20d0*/  LEA R90, P0, R139, R4.reuse, 0x1 ;  /* 0x000000048b5a7211 */ /* 0x081fe200078008ff */
[----:B------:R-:W4:Y:S01]  /*20e0*/  LDG.E.U16 R88, desc[UR60][R88.64] ;  /* 0x0000003c58587981 */ /* 0x000f22000c1e1500 */
[----:B------:R-:W-:Y:S02]  /*20f0*/  LEA R104, P1, R141, R4, 0x1 ;  /* 0x000000048d687211 */ /* 0x000fe400078208ff */
[-C--:B------:R-:W-:Y:S01]  /*2100*/  LEA.HI.X.SX32 R91, R139, R0.reuse, 0x1, P0 ;  /* 0x000000008b5b7211 */ /* 0x080fe200000f0eff */
[----:B------:R-:W4:Y:S01]  /*2110*/  LDG.E.U16 R84, desc[UR60][R84.64] ;  /* 0x0000003c54547981 */ /* 0x000f22000c1e1500 */
[----:B------:R-:W-:-:S03]  /*2120*/  LEA.HI.X.SX32 R105, R141, R0, 0x1, P1 ;  /* 0x000000008d697211 */ /* 0x000fc600008f0eff */
[----:B------:R-:W4:Y:S04]  /*2130*/  LDG.E.U16 R94, desc[UR60][R94.64] ;  /* 0x0000003c5e5e7981 */ /* 0x000f28000c1e1500 */
[----:B------:R-:W4:Y:S04]  /*2140*/  LDG.E.U16 R90, desc[UR60][R90.64] ;  /* 0x0000003c5a5a7981 */ /* 0x000f28000c1e1500 */
[----:B------:R-:W4:Y:S01]  /*2150*/  LDG.E.U16 R104, desc[UR60][R104.64] ;  /* 0x0000003c68687981 */ /* 0x000f22000c1e1500 */
[----:B------:R-:W0:Y:S01]  /*2160*/  S2R R93, SR_CgaCtaId ;  /* 0x00000000005d7919 */ /* 0x000e220000008800 */
[----:B------:R-:W-:-:S02]  /*2170*/  LOP3.LUT R16, R168, 0xff, RZ, 0xc0, !PT ;  /* 0x000000ffa8107812 */ /* 0x000fc400078ec0ff */
[----:B------:R-:W-:Y:S02]  /*2180*/  LOP3.LUT R153, R168, 0xc0, RZ, 0xc0, !PT ;  /* 0x000000c0a8997812 */ /* 0x000fe400078ec0ff */
[----:B------:R-:W-:Y:S01]  /*2190*/  MOV R4, 0x400 ;  /* 0x0000040000047802 */ /* 0x000fe20000000f00 */
[----:B------:R-:W-:Y:S01]  /*21a0*/  IMAD.SHL.U32 R0, R16, 0x2, RZ ;  /* 0x0000000210007824 */ /* 0x000fe200078e00ff */
[----:B-1----:R-:W-:-:S04]  /*21b0*/  SHF.R.U32.HI R87, RZ, 0x2, R153 ;  /* 0x00000002ff577819 */ /* 0x002fc80000011699 */
[----:B------:R-:W-:Y:S02]  /*21c0*/  LOP3.LUT R87, R0, R87, RZ, 0x3c, !PT ;  /* 0x0000005700577212 */ /* 0x000fe400078e3cff */
[----:B0-----:R-:W-:-:S05]  /*21d0*/  LEA R174, R93, R4, 0x18 ;  /* 0x000000045dae7211 */ /* 0x001fca00078ec0ff */
[----:B------:R-:W-:-:S05]  /*21e0*/  IMAD.IADD R0, R87, 0x1, R174 ;  /* 0x0000000157007824 */ /* 0x000fca00078e02ae */
[----:B------:R0:W-:Y:S04]  /*21f0*/  STS.U16 [R0+0x400], R5 ;  /* 0x0004000500007388 */ /* 0x0001e80000000400 */
[----:B------:R1:W-:Y:S01]  /*2200*/  STS.U16 [R0], R3 ;  /* 0x0000000300007388 */ /* 0x0003e20000000400 */
[----:B0-----:R-:W-:Y:S02]  /*2210*/  IMAD.MOV.U32 R5, RZ, RZ, 0x3f800000 ;  /* 0x3f800000ff057424 */ /* 0x001fe400078e00ff */
[----:B-1----:R-:W-:-:S03]  /*2220*/  IMAD.MOV.U32 R3, RZ, RZ, 0x3f800000 ;  /* 0x3f800000ff037424 */ /* 0x002fc600078e00ff */
[----:B------:R-:W-:Y:S04]  /*2230*/  STL [R1+0xc], R5 ;  /* 0x00000c0501007387 */ /* 0x000fe80000100800 */
[----:B------:R-:W-:Y:S01]  /*2240*/  STL [R1+0x8], R3 ;  /* 0x0000080301007387 */ /* 0x000fe20000100800 */
[----:B------:R-:W-:Y:S02]  /*2250*/  ISETP.GE.AND P0, PT, R172, 0x1, PT ;  /* 0x00000001ac00780c */ /* 0x000fe40003f06270 */
[----:B------:R-:W-:Y:S01]  /*2260*/  LOP3.LUT R87, R87, 0x40, RZ, 0x3c, !PT ;  /* 0x0000004057577812 */ /* 0x000fe200078e3cff */
[----:B------:R-:W-:Y:S04]  /*2270*/  STS.U16 [R0+0x800], R9 ;  /* 0x0008000900007388 */ /* 0x000fe80000000400 */
[----:B------:R-:W-:Y:S01]  /*2280*/  IMAD.IADD R87, R174, 0x1, R87 ;  /* 0x00000001ae577824 */ /* 0x000fe200078e0257 */
[----:B------:R-:W-:Y:S01]  /*2290*/  STS.U16 [R0+0xc00], R11 ;  /* 0x000c000b00007388 */ /* 0x000fe20000000400 */
[----:B------:R-:W-:Y:S01]  /*22a0*/  IMAD.MOV.U32 R4, RZ, RZ, -0x800000 ;  /* 0xff800000ff047424 */ /* 0x000fe200078e00ff */
[----:B------:R-:W-:-:S02]  /*22b0*/  CS2R R126, SRZ ;  /* 0x00000000007e7805 */ /* 0x000fc4000001ff00 */
[----:B------:R0:W-:Y:S01]  /*22c0*/  STS.U16 [R0+0x1000], R13 ;  /* 0x0010000d00007388 */ /* 0x0001e20000000400 */
[----:B------:R-:W-:Y:S02]  /*22d0*/  CS2R R130, SRZ ;  /* 0x0000000000827805 */ /* 0x000fe4000001ff00 */
[----:B------:R-:W-:Y:S01]  /*22e0*/  CS2R R132, SRZ ;  /* 0x0000000000847805 */ /* 0x000fe2000001ff00 */
[----:B------:R-:W-:Y:S01]  /*22f0*/  STS.U16 [R0+0x1400], R15 ;  /* 0x0014000f00007388 */ /* 0x000fe20000000400 */
[----:B------:R-:W-:Y:S02]  /*2300*/  CS2R R134, SRZ ;  /* 0x0000000000867805 */ /* 0x000fe4000001ff00 */
[----:B------:R-:W-:Y:S01]  /*2310*/  CS2R R136, SRZ ;  /* 0x0000000000887805 */ /* 0x000fe2000001ff00 */
[----:B-----5:R-:W-:Y:S01]  /*2320*/  STS.U16 [R0+0x1800], R17 ;  /* 0x0018001100007388 */ /* 0x020fe20000000400 */
[----:B------:R-:W-:Y:S01]  /*2330*/  CS2R R138, SRZ ;  /* 0x00000000008a7805 */ /* 0x000fe2000001ff00 */
[----:B0-----:R-:W-:-:S02]  /*2340*/  IMAD.MOV.U32 R13, RZ, RZ, -0x800000 ;  /* 0xff800000ff0d7424 */ /* 0x001fc400078e00ff */
[----:B------:R-:W-:Y:S01]  /*2350*/  STS.U16 [R0+0x1c00], R19 ;  /* 0x001c001300007388 */ /* 0x000fe20000000400 */
[----:B------:R-:W-:Y:S02]  /*2360*/  CS2R R140, SRZ ;  /* 0x00000000008c7805 */ /* 0x000fe4000001ff00 */
[----:B------:R-:W-:Y:S01]  /*2370*/  CS2R R144, SRZ ;  /* 0x0000000000907805 */ /* 0x000fe2000001ff00 */
[----:B------:R-:W-:Y:S04]  /*2380*/  STS.U16 [R0+0x2000], R21 ;  /* 0x0020001500007388 */ /* 0x000fe80000000400 */
        /* <DEDUP_REMOVED lines=25> */
[----:B--2---:R-:W-:Y:S04]  /*2520*/  STS.U16 [R0+0x8800], R73 ;  /* 0x0088004900007388 */ /* 0x004fe80000000400 */
[----:B------:R-:W-:Y:S04]  /*2530*/  STS.U16 [R0+0x8c00], R75 ;  /* 0x008c004b00007388 */ /* 0x000fe80000000400 */
[----:B------:R-:W-:Y:S04]  /*2540*/  STS.U16 [R0+0x9000], R77 ;  /* 0x0090004d00007388 */ /* 0x000fe80000000400 */
[----:B------:R-:W-:Y:S04]  /*2550*/  STS.U16 [R0+0x9400], R79 ;  /* 0x0094004f00007388 */ /* 0x000fe80000000400 */
[----:B------:R-:W-:Y:S04]  /*2560*/  STS.U16 [R0+0x9800], R81 ;  /* 0x0098005100007388 */ /* 0x000fe80000000400 */
[----:B---3--:R-:W-:Y:S04]  /*2570*/  STS.U16 [R0+0x9c00], R83 ;  /* 0x009c005300007388 */ /* 0x008fe80000000400 */
[----:B----4-:R-:W-:Y:S04]  /*2580*/  STS.U16 [R0+0xa000], R97 ;  /* 0x00a0006100007388 */ /* 0x010fe80000000400 */
[----:B------:R-:W-:Y:S04]  /*2590*/  STS.U16 [R0+0xa400], R101 ;  /* 0x00a4006500007388 */ /* 0x000fe80000000400 */
[----:B------:R-:W-:Y:S04]  /*25a0*/  STS.U16 [R0+0xa800], R103 ;  /* 0x00a8006700007388 */ /* 0x000fe80000000400 */
[----:B------:R-:W-:Y:S04]  /*25b0*/  STS.U16 [R0+0xac00], R107 ;  /* 0x00ac006b00007388 */ /* 0x000fe80000000400 */
[----:B------:R-:W-:Y:S04]  /*25c0*/  STS.U16 [R0+0xb000], R109 ;  /* 0x00b0006d00007388 */ /* 0x000fe80000000400 */
[----:B------:R-:W-:Y:S04]  /*25d0*/  STS.U16 [R0+0xb400], R111 ;  /* 0x00b4006f00007388 */ /* 0x000fe80000000400 */
[----:B------:R0:W-:Y:S04]  /*25e0*/  STS.U16 [R0+0xb800], R147 ;  /* 0x00b8009300007388 */ /* 0x0001e80000000400 */
[----:B------:R1:W-:Y:S04]  /*25f0*/  STS.U16 [R0+0xbc00], R149 ;  /* 0x00bc009500007388 */ /* 0x0003e80000000400 */
[----:B------:R2:W-:Y:S01]  /*2600*/  STS.U16 [R0+0xc000], R151 ;  /* 0x00c0009700007388 */ /* 0x0005e20000000400 */
[----:B0-----:R-:W-:-:S03]  /*2610*/  CS2R R146, SRZ ;  /* 0x0000000000927805 */ /* 0x001fc6000001ff00 */
[----:B------:R-:W-:Y:S01]  /*2620*/  STS.U16 [R0+0xc400], R155 ;  /* 0x00c4009b00007388 */ /* 0x000fe20000000400 */
[----:B-1----:R-:W-:-:S03]  /*2630*/  CS2R R148, SRZ ;  /* 0x0000000000947805 */ /* 0x002fc6000001ff00 */
[----:B------:R-:W-:Y:S01]  /*2640*/  STS.U16 [R0+0xc800], R157 ;  /* 0x00c8009d00007388 */ /* 0x000fe20000000400 */
[----:B--2---:R-:W-:-:S03]  /*2650*/  CS2R R150, SRZ ;  /* 0x0000000000967805 */ /* 0x004fc6000001ff00 */
        /* <DEDUP_REMOVED lines=10> */
[----:B------:R0:W-:Y:S04]  /*2700*/  STS.U16 [R0+0xf400], R143 ;  /* 0x00f4008f00007388 */ /* 0x0001e80000000400 */
[----:B------:R-:W-:Y:S04]  /*2710*/  STS.U16 [R0+0xf800], R179 ;  /* 0x00f800b300007388 */ /* 0x000fe80000000400 */
[----:B------:R1:W-:Y:S01]  /*2720*/  STS.U16 [R0+0xfc00], R129 ;  /* 0x00fc008100007388 */ /* 0x0003e20000000400 */
[----:B0-----:R-:W-:-:S03]  /*2730*/  CS2R R142, SRZ ;  /* 0x00000000008e7805 */ /* 0x001fc6000001ff00 */
[----:B------:R-:W-:Y:S04]  /*2740*/  STS.U16 [R87+0x200], R6 ;  /* 0x0002000657007388 */ /* 0x000fe80000000400 */
[----:B------:R-:W-:Y:S01]  /*2750*/  STS.U16 [R87+0x600], R7 ;  /* 0x0006000757007388 */ /* 0x000fe20000000400 */
[----:B-1----:R-:W-:-:S03]  /*2760*/  CS2R R128, SRZ ;  /* 0x0000000000807805 */ /* 0x002fc6000001ff00 */
        /* <DEDUP_REMOVED lines=11> */
[----:B------:R0:W-:Y:S01]  /*2820*/  STS.U16 [R87+0x3200], R30 ;  /* 0x0032001e57007388 */ /* 0x0001e20000000400 */
[----:B-1----:R-:W-:-:S03]  /*2830*/  CS2R R26, SRZ ;  /* 0x00000000001a7805 */ /* 0x002fc6000001ff00 */
[----:B------:R1:W-:Y:S01]  /*2840*/  STS.U16 [R87+0x3600], R32 ;  /* 0x0036002057007388 */ /* 0x0003e20000000400 */
[----:B--2---:R-:W-:-:S03]  /*2850*/  CS2R R28, SRZ ;  /* 0x00000000001c7805 */ /* 0x004fc6000001ff00 */
        /* <DEDUP_REMOVED lines=64> */
[----:B------:R-:W-:Y:S01]  /*2c60*/  STS.U16 [R87+0xb600], R112 ;  /* 0x00b6007057007388 */ /* 0x000fe20000000400 */
[----:B--2---:R-:W-:-:S03]  /*2c70*/  CS2R R108, SRZ ;  /* 0x00000000006c7805 */ /* 0x004fc6000001ff00 */
[----:B------:R-:W-:Y:S01]  /*2c80*/  STS.U16 [R87+0xba00], R114 ;  /* 0x00ba007257007388 */ /* 0x000fe20000000400 */
[----:B0-----:R-:W-:-:S03]  /*2c90*/  CS2R R110, SRZ ;  /* 0x00000000006e7805 */ /* 0x001fc6000001ff00 */
[----:B------:R0:W-:Y:S04]  /*2ca0*/  STS.U16 [R87+0xbe00], R115 ;  /* 0x00be007357007388 */ /* 0x0001e80000000400 */
[----:B------:R-:W-:Y:S04]  /*2cb0*/  STS.U16 [R87+0xc200], R116 ;  /* 0x00c2007457007388 */ /* 0x000fe80000000400 */
[----:B------:R1:W-:Y:S01]  /*2cc0*/  STS.U16 [R87+0xc600], R117 ;  /* 0x00c6007557007388 */ /* 0x0003e20000000400 */
[----:B0-----:R-:W-:-:S03]  /*2cd0*/  CS2R R114, SRZ ;  /* 0x0000000000727805 */ /* 0x001fc6000001ff00 */
[----:B------:R0:W-:Y:S04]  /*2ce0*/  STS.U16 [R87+0xca00], R118 ;  /* 0x00ca007657007388 */ /* 0x0001e80000000400 */
[----:B------:R-:W-:Y:S01]  /*2cf0*/  STS.U16 [R87+0xce00], R120 ;  /* 0x00ce007857007388 */ /* 0x000fe20000000400 */
[----:B-1----:R-:W-:-:S03]  /*2d00*/  CS2R R116, SRZ ;  /* 0x0000000000747805 */ /* 0x002fc6000001ff00 */
[----:B------:R1:W-:Y:S01]  /*2d10*/  STS.U16 [R87+0xd200], R121 ;  /* 0x00d2007957007388 */ /* 0x0003e20000000400 */
[----:B0-----:R-:W-:-:S03]  /*2d20*/  CS2R R118, SRZ ;  /* 0x0000000000767805 */ /* 0x001fc6000001ff00 */
[----:B------:R0:W-:Y:S04]  /*2d30*/  STS.U16 [R87+0xd600], R122 ;  /* 0x00d6007a57007388 */ /* 0x0001e80000000400 */
[----:B------:R2:W-:Y:S01]  /*2d40*/  STS.U16 [R87+0xda00], R113 ;  /* 0x00da007157007388 */ /* 0x0005e20000000400 */
[----:B-1----:R-:W-:-:S03]  /*2d50*/  CS2R R120, SRZ ;  /* 0x0000000000787805 */ /* 0x002fc6000001ff00 */
[----:B------:R1:W-:Y:S01]  /*2d60*/  STS.U16 [R87+0xde00], R92 ;  /* 0x00de005c57007388 */ /* 0x0003e20000000400 */
[----:B0-----:R-:W-:-:S03]  /*2d70*/  CS2R R122, SRZ ;  /* 0x00000000007a7805 */ /* 0x001fc6000001ff00 */
[----:B------:R-:W-:Y:S01]  /*2d80*/  STS.U16 [R87+0xe200], R86 ;  /* 0x00e2005657007388 */ /* 0x000fe20000000400 */
[----:B--2---:R-:W-:-:S03]  /*2d90*/  CS2R R112, SRZ ;  /* 0x0000000000707805 */ /* 0x004fc6000001ff00 */
[----:B------:R0:W-:Y:S01]  /*2da0*/  STS.U16 [R87+0xe600], R98 ;  /* 0x00e6006257007388 */ /* 0x0001e20000000400 */
[----:B-1----:R-:W-:-:S03]  /*2db0*/  CS2R R92, SRZ ;  /* 0x00000000005c7805 */ /* 0x002fc6000001ff00 */
        /* <DEDUP_REMOVED lines=8> */
[----:B0-----:R-:W-:Y:S02]  /*2e40*/  CS2R R94, SRZ ;  /* 0x00000000005e7805 */ /* 0x001fe4000001ff00 */
[----:B-1----:R-:W-:Y:S02]  /*2e50*/  CS2R R90, SRZ ;  /* 0x00000000005a7805 */ /* 0x002fe4000001ff00 */
[----:B--2---:R-:W-:Y:S02]  /*2e60*/  CS2R R86, SRZ ;  /* 0x0000000000567805 */ /* 0x004fe4000001ff00 */
[----:B------:R-:W-:Y:S01]  /*2e70*/  CS2R R104, SRZ ;  /* 0x0000000000687805 */ /* 0x000fe2000001ff00 */
[----:B------:R-:W-:Y:S06]  /*2e80*/  @!P0 BRA `(.L_x_0) ;  /* 0x0000008400548947 */ /* 0x000fec0003800000 */
[----:B------:R-:W0:Y:S01]  /*2e90*/  LDC.64 R4, c[0x0][0x260] ;  /* 0x00009800ff047b82 */ /* 0x000e220000000a00 */
[----:B------:R-:W-:Y:S02]  /*2ea0*/  SHF.R.U32.HI R3, RZ, 0x4, R174 ;  /* 0x00000004ff037819 */ /* 0x000fe400000116ae */
[----:B------:R-:W-:Y:S02]  /*2eb0*/  CS2R R44, SRZ ;  /* 0x00000000002c7805 */ /* 0x000fe4000001ff00 */
[----:B------:R-:W-:Y:S02]  /*2ec0*/  SHF.R.U32.HI R19, RZ, 0x5, R168 ;  /* 0x00000005ff137819 */ /* 0x000fe400000116a8 */
[----:B------:R-:W-:Y:S02]  /*2ed0*/  CS2R R46, SRZ ;  /* 0x00000000002e7805 */ /* 0x000fe4000001ff00 */
[----:B------:R-:W-:Y:S02]  /*2ee0*/  SGXT.U32 R3, R3, 0xe ;  /* 0x0000000e0303781a */ /* 0x000fe40000000000 */
[----:B------:R-:W-:-:S02]  /*2ef0*/  CS2R R48, SRZ ;  /* 0x0000000000307805 */ /* 0x000fc4000001ff00 */
[----:B------:R-:W-:Y:S01]  /*2f00*/  CS2R R50, SRZ ;  /* 0x0000000000327805 */ /* 0x000fe2000001ff00 */
[----:B------:R-:W1:Y:S01]  /*2f10*/  LDC.64 R6, c[0x0][0x250] ;  /* 0x00009400ff067b82 */ /* 0x000e620000000a00 */
[----:B------:R-:W-:Y:S01]  /*2f20*/  IADD3 R8, P0, R3, 0x80, RZ ;  /* 0x0000008003087810 */ /* 0x000fe20007f1e0ff */
[----:B------:R-:W-:Y:S01]  /*2f30*/  VIADD R18, R19, 0x1d8 ;  /* 0x000001d813127836 */ /* 0x000fe20000000000 */
[----:B------:R-:W-:Y:S01]  /*2f40*/  R2UR UR56, R3 ;  /* 0x00000000033872ca */ /* 0x000fe200000e0000 */
[C---:B------:R-:W-:Y:S01]  /*2f50*/  VIADD R15, R19.reuse, 0x178 ;  /* 0x00000178130f7836 */ /* 0x040fe20000000000 */
[----:B------:R-:W-:Y:S01]  /*2f60*/  LOP3.LUT R3, R168, 0x1f, RZ, 0xc0, !PT ;  /* 0x0000001fa8037812 */ /* 0x000fe200078ec0ff */
[----:B------:R-:W-:Y:S01]  /*2f70*/  VIADD R17, R19, 0x1b8 ;  /* 0x000001b813117836 */ /* 0x000fe20000000000 */
[----:B------:R-:W-:Y:S01]  /*2f80*/  R2UR UR4, R8 ;  /* 0x00000000080472ca */ /* 0x000fe200000e0000 */
[----:B------:R-:W2:Y:S01]  /*2f90*/  LDC R13, c[0x0][0x258] ;  /* 0x00009600ff0d7b82 */ /* 0x000ea20000000800 */
[----:B------:R-:W-:-:S02]  /*2fa0*/  CS2R R52, SRZ ;  /* 0x0000000000347805 */ /* 0x000fc4000001ff00 */
[----:B------:R-:W-:Y:S02]  /*2fb0*/  CS2R R54, SRZ ;  /* 0x0000000000367805 */ /* 0x000fe4000001ff00 */
[----:B------:R-:W-:Y:S02]  /*2fc0*/  CS2R R56, SRZ ;  /* 0x0000000000387805 */ /* 0x000fe4000001ff00 */
[----:B------:R-:W-:Y:S02]  /*2fd0*/  CS2R R58, SRZ ;  /* 0x00000000003a7805 */ /* 0x000fe4000001ff00 */
[----:B------:R-:W-:Y:S02]  /*2fe0*/  CS2R R60, SRZ ;  /* 0x00000000003c7805 */ /* 0x000fe4000001ff00 */
[----:B------:R-:W-:Y:S02]  /*2ff0*/  CS2R R62, SRZ ;  /* 0x00000000003e7805 */ /* 0x000fe4000001ff00 */
[----:B------:R-:W-:Y:S01]  /*3000*/  CS2R R64, SRZ ;  /* 0x0000000000407805 */ /* 0x000fe2000001ff00 */
[----:B0-----:R-:W-:Y:S01]  /*3010*/  IMAD.MOV.U32 R12, RZ, RZ, R4 ;  /* 0x000000ffff0c7224 */ /* 0x001fe200078e0004 */
[----:B------:R-:W0:Y:S01]  /*3020*/  LDC.64 R40, c[0x0][0x220] ;  /* 0x00008800ff287b82 */ /* 0x000e220000000a00 */
[----:B------:R-:W-:Y:S01]  /*3030*/  VIADD R4, R174, 0x10000 ;  /* 0x00010000ae047836 */ /* 0x000fe20000000000 */
[----:B------:R3:W-:Y:S01]  /*3040*/  STL [R1+0x59c], R5 ;  /* 0x00059c0501007387 */ /* 0x0007e20000100800 */
[----:B------:R-:W-:Y:S01]  /*3050*/  IMAD.MOV.U32 R9, RZ, RZ, R5 ;  /* 0x000000ffff097224 */ /* 0x000fe200078e0005 */
[----:B------:R-:W-:-:S02]  /*3060*/  CS2R R66, SRZ ;  /* 0x0000000000427805 */ /* 0x000fc4000001ff00 */
[----:B------:R-:W-:Y:S02]  /*3070*/  CS2R R68, SRZ ;  /* 0x0000000000447805 */ /* 0x000fe4000001ff00 */
[----:B------:R-:W-:Y:S01]  /*3080*/  SHF.R.U32.HI R4, RZ, 0x4, R4 ;  /* 0x00000004ff047819 */ /* 0x000fe20000011604 */
[----:B-1----:R-:W-:Y:S01]  /*3090*/  IMAD R6, R170, R6, RZ ;  /* 0x00000006aa067224 */ /* 0x002fe200078e02ff */
[----:B------:R-:W1:Y:S01]  /*30a0*/  LDC.64 R10, c[0x0][0x218] ;  /* 0x00008600ff0a7b82 */ /* 0x000e620000000a00 */
[----:B------:R-:W-:Y:S01]  /*30b0*/  IMAD R152, R7, 0xb, RZ ;  /* 0x0000000b07987824 */ /* 0x000fe200078e02ff */
[----:B------:R-:W-:Y:S01]  /*30c0*/  SGXT.U32 R14, R4, 0xe ;  /* 0x0000000e040e781a */ /* 0x000fe20000000000 */
[----:B------:R-:W-:Y:S01]  /*30d0*/  IMAD R4, R153, 0x20, R2 ;  /* 0x0000002099047824 */ /* 0x000fe200078e0202 */
[----:B------:R-:W-:Y:S01]  /*30e0*/  CS2R R70, SRZ ;  /* 0x0000000000467805 */ /* 0x000fe2000001ff00 */
[----:B---3--:R-:W-:Y:S01]  /*30f0*/  IMAD.MOV.U32 R5, RZ, RZ, RZ ;  /* 0x000000ffff057224 */ /* 0x008fe200078e00ff */
[----:B------:R-:W-:Y:S01]  /*3100*/  CS2R R72, SRZ ;  /* 0x0000000000487805 */ /* 0x000fe2000001ff00 */
[----:B--2---:R-:W-:Y:S01]  /*3110*/  IMAD R16, R16, R13, RZ ;  /* 0x0000000d10107224 */ /* 0x004fe200078e02ff */
[----:B------:R-:W2:Y:S01]  /*3120*/  LDC R43, c[0x0][0x268] ;  /* 0x00009a00ff2b7b82 */ /* 0x000ea20000000800 */
[----:B------:R3:W-:Y:S01]  /*3130*/  STL [R1+0x5a0], R14 ;  /* 0x0005a00e01007387 */ /* 0x0007e20000100800 */
[----:B------:R-:W-:Y:S01]  /*3140*/  IADD3.X R5, R5, 0x40000040, RZ, P0, !PT ;  /* 0x4000004005057810 */ /* 0x000fe200007fe4ff */
[C---:B------:R-:W-:Y:S01]  /*3150*/  IMAD R153, R7.reuse, 0xc, RZ ;  /* 0x0000000c07997824 */ /* 0x040fe200078e02ff */
[----:B------:R-:W-:Y:S01]  /*3160*/  IADD3 R2, P0, R14, 0x2, RZ ;  /* 0x000000020e027810 */ /* 0x000fe20007f1e0ff */
[----:B------:R-:W-:Y:S01]  /*3170*/  IMAD R154, R7, 0xd, RZ ;  /* 0x0000000d079a7824 */ /* 0x000fe200078e02ff */
[----:B------:R-:W-:Y:S01]  /*3180*/  R2UR UR5, R5 ;  /* 0x00000000050572ca */ /* 0x000fe200000e0000 */
[----:B------:R-:W-:Y:S01]  /*3190*/  IMAD R5, R3, R9, RZ ;  /* 0x0000000903057224 */ /* 0x000fe200078e02ff */
[----:B------:R-:W-:Y:S01]  /*31a0*/  R2UR UR6, R2 ;  /* 0x00000000020672ca */ /* 0x000fe200000e0000 */
[----:B------:R-:W-:Y:S01]  /*31b0*/  IMAD R2, R170, R12, RZ ;  /* 0x0000000caa027224 */ /* 0x000fe200078e02ff */
[----:B------:R-:W-:Y:S01]  /*31c0*/  CS2R R74, SRZ ;  /* 0x00000000004a7805 */ /* 0x000fe2000001ff00 */
[----:B------:R-:W-:Y:S01]  /*31d0*/  IMAD.MOV.U32 R12, RZ, RZ, RZ ;  /* 0x000000ffff0c7224 */ /* 0x000fe200078e00ff */
[----:B------:R-:W-:Y:S01]  /*31e0*/  CS2R R76, SRZ ;  /* 0x00000000004c7805 */ /* 0x000fe2000001ff00 */
[----:B------:R-:W-:Y:S01]  /*31f0*/  IMAD.SHL.U32 R3, R2, 0x2, RZ ;  /* 0x0000000202037824 */ /* 0x000fe200078e00ff */
[----:B------:R-:W-:Y:S01]  /*3200*/  CS2R R78, SRZ ;  /* 0x00000000004e7805 */ /* 0x000fe2000001ff00 */
[----:B------:R-:W-:Y:S01]  /*3210*/  IMAD.SHL.U32 R9, R5, 0x2, RZ ;  /* 0x0000000205097824 */ /* 0x000fe200078e00ff */
[----:B------:R-:W-:Y:S01]  /*3220*/  IADD3.X R12, R12, 0x40000040, RZ, P0, !PT ;  /* 0x400000400c0c7810 */ /* 0x000fe200007fe4ff */
[----:B------:R-:W-:Y:S01]  /*3230*/  IMAD.HI R8, R2, 0x2, RZ ;  /* 0x0000000202087827 */ /* 0x000fe200078e02ff */
[C---:B-1----:R-:W-:Y:S01]  /*3240*/  LEA R197, P0, R6.reuse, R10, 0x1 ;  /* 0x0000000a06c57211 */ /* 0x042fe200078008ff */
[----:B------:R-:W-:Y:S01]  /*3250*/  UIADD3.64 UR10, UR4, 0x100, URZ ;  /* 0x00000100040a7897 */ /* 0x000fe2000fffe03f */
[----:B0-----:R-:W-:Y:S01]  /*3260*/  IADD3 R39, P1, P2, R9, R40, R3 ;  /* 0x0000002809277210 */ /* 0x001fe20007a3e003 */
[----:B------:R-:W-:Y:S01]  /*3270*/  IMAD.HI R5, R5, 0x2, RZ ;  /* 0x0000000205057827 */ /* 0x000fe200078e02ff */
[----:B------:R-:W-:Y:S01]  /*3280*/  LEA.HI.X.SX32 R3, R6, R11, 0x1, P0 ;  /* 0x0000000b06037211 */ /* 0x000fe200000f0eff */
[----:B------:R-:W-:Y:S01]  /*3290*/  UIADD3.64 UR10, UR4, 0x200, URZ ;  /* 0x00000200040a7897 */ /* 0x000fe2000fffe03f */
[----:B------:R-:W-:Y:S01]  /*32a0*/  LEA R194, P0, R16, R197, 0x1 ;  /* 0x000000c510c27211 */ /* 0x000fe200078008ff */
[----:B------:R-:W-:Y:S01]  /*32b0*/  IMAD R2, R13, 0x100, R16 ;  /* 0x000001000d027824 */ /* 0x000fe200078e0210 */
[----:B------:R-:W-:Y:S01]  /*32c0*/  IADD3.X R41, R5, R41, R8, P1, P2 ;  /* 0x0000002905297210 */ /* 0x000fe20000fe4408 */
[C---:B------:R-:W-:Y:S01]  /*32d0*/  VIADD R6, R19.reuse, 0x58 ;  /* 0x0000005813067836 */ /* 0x040fe20000000000 */
[----:B------:R-:W-:Y:S01]  /*32e0*/  SHF.R.U32.HI R5, RZ, 0x5, R168 ;  /* 0x00000005ff057819 */ /* 0x000fe200000116a8 */
[C---:B------:R-:W-:Y:S01]  /*32f0*/  VIADD R8, R19.reuse, 0x78 ;  /* 0x0000007813087836 */ /* 0x040fe20000000000 */
[----:B------:R-:W-:Y:S01]  /*3300*/  LEA R196, P1, R2, R197, 0x1 ;  /* 0x000000c502c47211 */ /* 0x000fe200078208ff */
[C---:B------:R-:W-:Y:S01]  /*3310*/  VIADD R9, R19.reuse, 0x98 ;  /* 0x0000009813097836 */ /* 0x040fe20000000000 */
[-C--:B------:R-:W-:Y:S01]  /*3320*/  LEA.HI.X.SX32 R195, R16, R3.reuse, 0x1, P0 ;  /* 0x0000000310c37211 */ /* 0x080fe200000f0eff */
[C---:B------:R-:W-:Y:S01]  /*3330*/  VIADD R10, R19.reuse, 0xb8 ;  /* 0x000000b8130a7836 */ /* 0x040fe20000000000 */
[----:B------:R-:W-:Y:S01]  /*3340*/  LEA.HI.X.SX32 R197, R2, R3, 0x1, P1 ;  /* 0x0000000302c57211 */ /* 0x000fe200008f0eff */
[----:B------:R-:W-:Y:S01]  /*3350*/  VIADD R3, R19, 0x18 ;  /* 0x0000001813037836 */ /* 0x000fe20000000000 */
[----:B------:R-:W-:Y:S01]  /*3360*/  SGXT.U32 R2, R5, 0x3 ;  /* 0x000000030502781a */ /* 0x000fe20000000000 */
[----:B------:R-:W-:Y:S01]  /*3370*/  VIADD R5, R19, 0x38 ;  /* 0x0000003813057836 */ /* 0x000fe20000000000 */
[----:B------:R-:W-:Y:S01]  /*3380*/  R2UR UR7, R12 ;  /* 0x000000000c0772ca */ /* 0x000fe200000e0000 */
[-C--:B--2---:R-:W-:Y:S01]  /*3390*/  IMAD R22, R3, R43.reuse, RZ ;  /* 0x0000002b03167224 */ /* 0x084fe200078e02ff */
[----:B------:R-:W-:Y:S01]  /*33a0*/  UIADD3.64 UR10, UR4, 0x300, URZ ;  /* 0x00000300040a7897 */ /* 0x000fe2000fffe03f */
[-C--:B------:R-:W-:Y:S01]  /*33b0*/  IMAD R20, R2, R43.reuse, RZ ;  /* 0x0000002b02147224 */ /* 0x080fe200078e02ff */
[----:B------:R-:W-:Y:S01]  /*33c0*/  UIADD3.64 UR10, UR4, 0x400, URZ ;  /* 0x00000400040a7897 */ /* 0x000fe2000fffe03f */
[----:B------:R-:W-:Y:S01]  /*33d0*/  IMAD R23, R5, R43, RZ ;  /* 0x0000002b05177224 */ /* 0x000fe200078e02ff */
[-C--:B------:R-:W-:Y:S01]  /*33e0*/  LEA R182, P2, R22, R39.reuse, 0x1 ;  /* 0x0000002716b67211 */ /* 0x080fe200078408ff */
[----:B------:R-:W-:Y:S01]  /*33f0*/  IMAD R21, R43, 0x8, R20 ;  /* 0x000000082b157824 */ /* 0x000fe200078e0214 */
[----:B------:R-:W-:Y:S01]  /*3400*/  LEA R170, P4, R20, R39, 0x1 ;  /* 0x0000002714aa7211 */ /* 0x000fe200078808ff */
[----:B------:R-:W-:Y:S01]  /*3410*/  IMAD R24, R6, R43, RZ ;  /* 0x0000002b06187224 */ /* 0x000fe200078e02ff */
[-C--:B------:R-:W-:Y:S01]  /*3420*/  LEA R180, P1, R23, R39.reuse, 0x1 ;  /* 0x0000002717b47211 */ /* 0x080fe200078208ff */
[----:B------:R-:W-:Y:S01]  /*3430*/  IMAD R3, R43, 0x8, R21 ;  /* 0x000000082b037824 */ /* 0x000fe200078e0215 */
[----:B------:R-:W-:Y:S01]  /*3440*/  LEA R168, P3, R21, R39, 0x1 ;  /* 0x0000002715a87211 */ /* 0x000fe200078608ff */
[----:B------:R-:W-:Y:S01]  /*3450*/  VIADD R11, R19, 0xd8 ;  /* 0x000000d8130b7836 */ /* 0x000fe20000000000 */
[-C--:B------:R-:W-:Y:S01]  /*3460*/  LEA.HI.X.SX32 R171, R20, R41.reuse, 0x1, P4 ;  /* 0x0000002914ab7211 */ /* 0x080fe200020f0eff */
[----:B------:R-:W-:Y:S01]  /*3470*/  IMAD R5, R43, 0x10, R3 ;  /* 0x000000102b057824 */ /* 0x000fe200078e0203 */
[----:B------:R-:W-:Y:S01]  /*3480*/  LEA.HI.X.SX32 R169, R21, R41, 0x1, P3 ;  /* 0x0000002915a97211 */ /* 0x000fe200018f0eff */
[----:B------:R-:W-:Y:S01]  /*3490*/  IMAD R25, R8, R43, RZ ;  /* 0x0000002b08197224 */ /* 0x000fe200078e02ff */
[----:B------:R-:W-:Y:S01]  /*34a0*/  LEA R178, P0, R24, R39, 0x1 ;  /* 0x0000002718b27211 */ /* 0x000fe200078008ff */
[----:B------:R-:W-:Y:S01]  /*34b0*/  IMAD R6, R43, 0x8, R5 ;  /* 0x000000082b067824 */ /* 0x000fe200078e0205 */
[----:B------:R-:W-:Y:S01]  /*34c0*/  LEA.HI.X.SX32 R183, R22, R41, 0x1, P2 ;  /* 0x0000002916b77211 */ /* 0x000fe200010f0eff */
[----:B------:R-:W-:Y:S01]  /*34d0*/  IMAD R26, R9, R43, RZ ;  /* 0x0000002b091a7224 */ /* 0x000fe200078e02ff */
[-C--:B------:R-:W-:Y:S01]  /*34e0*/  LEA R176, P6, R25, R39.reuse, 0x1 ;  /* 0x0000002719b07211 */ /* 0x080fe200078c08ff */
[C---:B------:R-:W-:Y:S01]  /*34f0*/  VIADD R12, R19.reuse, 0xf8 ;  /* 0x000000f8130c7836 */ /* 0x040fe20000000000 */
[----:B------:R0:W-:Y:S01]  /*3500*/  STL.64 [R1+0x208], R170 ;  /* 0x000208aa01007387 */ /* 0x0001e20000100a00 */
[----:B------:R-:W-:Y:S01]  /*3510*/  VIADD R2, R19, 0x158 ;  /* 0x0000015813027836 */ /* 0x000fe20000000000 */
[----:B------:R-:W-:Y:S01]  /*3520*/  LEA R172, P5, R26, R39, 0x1 ;  /* 0x000000271aac7211 */ /* 0x000fe200078a08ff */
[----:B------:R-:W-:Y:S01]  /*3530*/  IMAD R27, R10, R43, RZ ;  /* 0x0000002b0a1b7224 */ /* 0x000fe200078e02ff */
[----:B------:R-:W-:Y:S01]  /*3540*/  LEA.HI.X.SX32 R181, R23, R41, 0x1, P1 ;  /* 0x0000002917b57211 */ /* 0x000fe200008f0eff */
[----:B------:R-:W-:Y:S01]  /*3550*/  VIADD R13, R19, 0x118 ;  /* 0x00000118130d7836 */ /* 0x000fe20000000000 */
[----:B------:R1:W-:Y:S01]  /*3560*/  STL.64 [R1+0x200], R168 ;  /* 0x000200a801007387 */ /* 0x0003e20000100a00 */
[----:B------:R-:W-:Y:S01]  /*3570*/  IMAD R28, R11, R43, RZ ;  /* 0x0000002b0b1c7224 */ /* 0x000fe200078e02ff */
[-C--:B------:R-:W-:Y:S01]  /*3580*/  LEA.HI.X.SX32 R179, R24, R41.reuse, 0x1, P0 ;  /* 0x0000002918b37211 */ /* 0x080fe200000f0eff */
[----:B------:R-:W-:Y:S01]  /*3590*/  IMAD R8, R43, 0x8, R6 ;  /* 0x000000082b087824 */ /* 0x000fe200078e0206 */
[----:B------:R-:W-:Y:S01]  /*35a0*/  LEA.HI.X.SX32 R177, R25, R41, 0x1, P6 ;  /* 0x0000002919b17211 */ /* 0x000fe200030f0eff */
[----:B---3--:R-:W-:Y:S01]  /*35b0*/  VIADD R14, R19, 0x138 ;  /* 0x00000138130e7836 */ /* 0x008fe20000000000 */
[----:B0-----:R-:W-:Y:S01]  /*35c0*/  LEA R170, P4, R27, R39, 0x1 ;  /* 0x000000271baa7211 */ /* 0x001fe200078808ff */
[----:B------:R-:W-:Y:S01]  /*35d0*/  VIADD R16, R19, 0x198 ;  /* 0x0000019813107836 */ /* 0x000fe20000000000 */
[----:B------:R-:W-:Y:S01]  /*35e0*/  STL.64 [R1+0x1f0], R182 ;  /* 0x0001f0b601007387 */ /* 0x000fe20000100a00 */
[----:B------:R-:W-:Y:S01]  /*35f0*/  IMAD R29, R12, R43, RZ ;  /* 0x0000002b0c1d7224 */ /* 0x000fe200078e02ff */
[----:B------:R-:W-:Y:S01]  /*3600*/  LEA.HI.X.SX32 R173, R26, R41, 0x1, P5 ;  /* 0x000000291aad7211 */ /* 0x000fe200028f0eff */
[----:B------:R-:W-:Y:S01]  /*3610*/  IMAD R32, R2, R43, RZ ;  /* 0x0000002b02207224 */ /* 0x000fe200078e02ff */
[----:B-1----:R-:W-:Y:S01]  /*3620*/  LEA R168, P3, R28, R39, 0x1 ;  /* 0x000000271ca87211 */ /* 0x002fe200078608ff */
[----:B------:R-:W-:Y:S01]  /*3630*/  IMAD R30, R13, R43, RZ ;  /* 0x0000002b0d1e7224 */ /* 0x000fe200078e02ff */
[----:B------:R0:W-:Y:S01]  /*3640*/  STL.64 [R1+0x1d0], R180 ;  /* 0x0001d0b401007387 */ /* 0x0001e20000100a00 */
[----:B------:R-:W-:Y:S01]  /*3650*/  IMAD R2, R43, 0x10, R8 ;  /* 0x000000102b027824 */ /* 0x000fe200078e0208 */
[----:B------:R-:W-:Y:S01]  /*3660*/  LEA.HI.X.SX32 R171, R27, R41, 0x1, P4 ;  /* 0x000000291bab7211 */ /* 0x000fe200020f0eff */
[-C--:B------:R-:W-:Y:S01]  /*3670*/  IMAD R31, R14, R43.reuse, RZ ;  /* 0x0000002b0e1f7224 */ /* 0x080fe200078e02ff */
[----:B------:R1:W-:Y:S01]  /*3680*/  STL.64 [R1+0x1b0], R178 ;  /* 0x0001b0b201007387 */ /* 0x0003e20000100a00 */
[----:B------:R-:W-:Y:S01]  /*3690*/  IMAD R34, R16, R43, RZ ;  /* 0x0000002b10227224 */ /* 0x000fe200078e02ff */
[----:B------:R-:W-:Y:S01]  /*36a0*/  LEA.HI.X.SX32 R169, R28, R41, 0x1, P3 ;  /* 0x000000291ca97211 */ /* 0x000fe200018f0eff */
[----:B------:R-:W-:Y:S01]  /*36b0*/  VIADD R19, R19, 0x1f8 ;  /* 0x000001f813137836 */ /* 0x000fe20000000000 */
[----:B------:R2:W-:Y:S01]  /*36c0*/  STL.64 [R1+0x190], R176 ;  /* 0x000190b001007387 */ /* 0x0005e20000100a00 */
[----:B------:R-:W-:Y:S01]  /*36d0*/  IMAD R36, R18, R43, RZ ;  /* 0x0000002b12247224 */ /* 0x000fe200078e02ff */
[----:B------:R-:W-:Y:S01]  /*36e0*/  LEA R18, P2, R29, R39, 0x1 ;  /* 0x000000271d127211 */ /* 0x000fe200078408ff */
[----:B------:R-:W-:Y:S01]  /*36f0*/  IMAD R33, R15, R43, RZ ;  /* 0x0000002b0f217224 */ /* 0x000fe200078e02ff */
[-C--:B0-----:R-:W-:Y:S01]  /*3700*/  LEA R180, P1, R30, R39.reuse, 0x1 ;  /* 0x000000271eb47211 */ /* 0x081fe200078208ff */
[----:B------:R-:W-:Y:S01]  /*3710*/  IMAD R9, R43, 0x8, R2 ;  /* 0x000000082b097824 */ /* 0x000fe200078e0202 */
[----:B------:R-:W-:Y:S01]  /*3720*/  LEA R20, P4, R34, R39, 0x1 ;  /* 0x0000002722147211 */ /* 0x000fe200078808ff */
[----:B------:R-:W-:Y:S01]  /*3730*/  IMAD R35, R17, R43, RZ ;  /* 0x0000002b11237224 */ /* 0x000fe200078e02ff */
[----:B-1----:R-:W-:Y:S01]  /*3740*/  LEA R178, P0, R31, R39, 0x1 ;  /* 0x000000271fb27211 */ /* 0x002fe200078008ff */
[----:B------:R-:W-:Y:S01]  /*3750*/  IMAD R37, R19, R43, RZ ;  /* 0x0000002b13257224 */ /* 0x000fe200078e02ff */
[----:B------:R0:W-:Y:S01]  /*3760*/  STL.64 [R1+0x170], R172 ;  /* 0x000170ac01007387 */ /* 0x0001e20000100a00 */
[----:B------:R-:W-:Y:S01]  /*3770*/  IMAD R10, R43, 0x8, R9 ;  /* 0x000000082b0a7824 */ /* 0x000fe200078e0209 */
[----:B--2---:R-:W-:Y:S01]  /*3780*/  LEA R176, P6, R32, R39, 0x1 ;  /* 0x0000002720b07211 */ /* 0x004fe200078c08ff */
[----:B------:R-:W-:Y:S01]  /*3790*/  IMAD R155, R7, 0xe, RZ ;  /* 0x0000000e079b7824 */ /* 0x000fe200078e02ff */
[-C--:B------:R-:W-:Y:S01]  /*37a0*/  LEA.HI.X.SX32 R19, R29, R41.reuse, 0x1, P2 ;  /* 0x000000291d137211 */ /* 0x080fe200010f0eff */
[----:B------:R1:W-:Y:S01]  /*37b0*/  STL.64 [R1+0x150], R170 ;  /* 0x000150aa01007387 */ /* 0x0003e20000100a00 */
[-C--:B------:R-:W-:Y:S01]  /*37c0*/  LEA.HI.X.SX32 R181, R30, R41.reuse, 0x1, P1 ;  /* 0x000000291eb57211 */ /* 0x080fe200008f0eff */
[----:B------:R-:W-:Y:S01]  /*37d0*/  IMAD R11, R43, 0x10, R10 ;  /* 0x000000102b0b7824 */ /* 0x000fe200078e020a */
[-C--:B------:R-:W-:Y:S01]  /*37e0*/  LEA.HI.X.SX32 R179, R31, R41.reuse, 0x1, P0 ;  /* 0x000000291fb37211 */ /* 0x080fe200000f0eff */
[----:B------:R2:W-:Y:S01]  /*37f0*/  STL.64 [R1+0x130], R168 ;  /* 0x000130a801007387 */ /* 0x0005e20000100a00 */
[----:B------:R-:W-:Y:S01]  /*3800*/  LEA.HI.X.SX32 R21, R34, R41, 0x1, P4 ;  /* 0x0000002922157211 */ /* 0x000fe200020f0eff */
[----:B------:R-:W-:Y:S01]  /*3810*/  IMAD R12, R43, 0x8, R11 ;  /* 0x000000082b0c7824 */ /* 0x000fe200078e020b */
[----:B0-----:R-:W-:Y:S01]  /*3820*/  LEA R172, P5, R33, R39, 0x1 ;  /* 0x0000002721ac7211 */ /* 0x001fe200078a08ff */
[----:B------:R0:W-:Y:S01]  /*3830*/  STL.64 [R1+0x110], R18 ;  /* 0x0001101201007387 */ /* 0x0001e20000100a00 */
[-C--:B------:R-:W-:Y:S01]  /*3840*/  LEA.HI.X.SX32 R177, R32, R41.reuse, 0x1, P6 ;  /* 0x0000002920b17211 */ /* 0x080fe200030f0eff */
[----:B------:R-:W-:Y:S01]  /*3850*/  IMAD R13, R43, 0x8, R12 ;  /* 0x000000082b0d7824 */ /* 0x000fe200078e020c */
[----:B------:R-:W-:Y:S01]  /*3860*/  LEA.HI.X.SX32 R173, R33, R41, 0x1, P5 ;  /* 0x0000002921ad7211 */ /* 0x000fe200028f0eff */
[----:B------:R-:W-:Y:S01]  /*3870*/  STL.64 [R1+0xf0], R180 ;  /* 0x0000f0b401007387 */ /* 0x000fe20000100a00 */
[-C--:B-1----:R-:W-:Y:S01]  /*3880*/  LEA R170, P3, R35, R39.reuse, 0x1 ;  /* 0x0000002723aa7211 */ /* 0x082fe200078608ff */
[----:B------:R-:W-:Y:S01]  /*3890*/  IMAD R14, R43, 0x10, R13 ;  /* 0x000000102b0e7824 */ /* 0x000fe200078e020d */
[-C--:B------:R-:W-:Y:S01]  /*38a0*/  LEA R22, P1, R37, R39.reuse, 0x1 ;  /* 0x0000002725167211 */ /* 0x080fe200078208ff */
[----:B------:R-:W-:Y:S01]  /*38b0*/  STL.64 [R1+0xd0], R178 ;  /* 0x0000d0b201007387 */ /* 0x000fe20000100a00 */
[C---:B--2---:R-:W-:Y:S01]  /*38c0*/  LEA R168, P2, R36.reuse, R39, 0x1 ;  /* 0x0000002724a87211 */ /* 0x044fe200078408ff */
[----:B------:R-:W-:Y:S01]  /*38d0*/  IMAD R15, R43, 0x8, R14 ;  /* 0x000000082b0f7824 */ /* 0x000fe200078e020e */
[-C--:B------:R-:W-:Y:S01]  /*38e0*/  LEA.HI.X.SX32 R171, R35, R41.reuse, 0x1, P3 ;  /* 0x0000002923ab7211 */ /* 0x080fe200018f0eff */
[----:B------:R1:W-:Y:S01]  /*38f0*/  STL.64 [R1+0x70], R20 ;  /* 0x0000701401007387 */ /* 0x0003e20000100a00 */
[-C--:B------:R-:W-:Y:S01]  /*3900*/  LEA.HI.X.SX32 R169, R36, R41.reuse, 0x1, P2 ;  /* 0x0000002924a97211 */ /* 0x080fe200010f0eff */
[----:B------:R-:W-:Y:S01]  /*3910*/  IMAD R16, R43, 0x8, R15 ;  /* 0x000000082b107824 */ /* 0x000fe200078e020f */
[----:B------:R-:W-:Y:S01]  /*3920*/  LEA.HI.X.SX32 R23, R37, R41, 0x1, P1 ;  /* 0x0000002925177211 */ /* 0x000fe200008f0eff */
[----:B------:R-:W-:Y:S01]  /*3930*/  STL.64 [R1+0xb0], R176 ;  /* 0x0000b0b001007387 */ /* 0x000fe20000100a00 */
[----:B------:R-:W-:Y:S01]  /*3940*/  IMAD R156, R7, 0xf, RZ ;  /* 0x0000000f079c7824 */ /* 0x000fe200078e02ff */
[----:B------:R-:W-:Y:S01]  /*3950*/  UIADD3.64 UR10, UR4, 0x500, URZ ;  /* 0x00000500040a7897 */ /* 0x000fe2000fffe03f */
[----:B------:R-:W-:Y:S01]  /*3960*/  IMAD R17, R43, 0x10, R16 ;  /* 0x000000102b117824 */ /* 0x000fe200078e0210 */
[----:B------:R2:W-:Y:S01]  /*3970*/  STL.64 [R1+0x90], R172 ;  /* 0x000090ac01007387 */ /* 0x0005e20000100a00 */
[----:B------:R-:W-:Y:S01]  /*3980*/  IMAD.SHL.U32 R157, R7, 0x10, RZ ;  /* 0x00000010079d7824 */ /* 0x000fe200078e00ff */
[----:B------:R-:W-:Y:S01]  /*3990*/  UIADD3.64 UR10, UR4, 0x600, URZ ;  /* 0x00000600040a7897 */ /* 0x000fe2000fffe03f */
[----:B0-----:R-:W-:Y:S01]  /*39a0*/  IMAD R18, R43, 0x8, R17 ;  /* 0x000000082b127824 */ /* 0x001fe200078e0211 */
[----:B------:R0:W-:Y:S01]  /*39b0*/  STL.64 [R1+0x50], R170 ;  /* 0x000050aa01007387 */ /* 0x0001e20000100a00 */
[----:B------:R-:W-:Y:S01]  /*39c0*/  IMAD R158, R7, 0x11, RZ ;  /* 0x00000011079e7824 */ /* 0x000fe200078e02ff */
[----:B------:R-:W-:Y:S01]  /*39d0*/  UIADD3.64 UR10, UR4, 0x700, URZ ;  /* 0x00000700040a7897 */ /* 0x000fe2000fffe03f */
[----:B------:R-:W-:Y:S01]  /*39e0*/  IMAD R19, R43, 0x8, R18 ;  /* 0x000000082b137824 */ /* 0x000fe200078e0212 */
[----:B------:R3:W-:Y:S01]  /*39f0*/  STL.64 [R1+0x30], R168 ;  /* 0x000030a801007387 */ /* 0x0007e20000100a00 */
[----:B------:R-:W-:Y:S01]  /*3a00*/  IMAD R159, R7, 0x12, RZ ;  /* 0x00000012079f7824 */ /* 0x000fe200078e02ff */
[----:B------:R-:W-:Y:S01]  /*3a10*/  UIADD3.64 UR10, UR4, 0x800, URZ ;  /* 0x00000800040a7897 */ /* 0x000fe2000fffe03f */
[----:B-1----:R-:W-:Y:S01]  /*3a20*/  IMAD R20, R43, 0x10, R19 ;  /* 0x000000102b147824 */ /* 0x002fe200078e0213 */
[-C--:B--2---:R-:W-:Y:S01]  /*3a30*/  LEA R172, P0, R3, R39.reuse, 0x1 ;  /* 0x0000002703ac7211 */ /* 0x084fe200078008ff */
[----:B------:R1:W-:Y:S01]  /*3a40*/  STL.64 [R1+0x10], R22 ;  /* 0x0000101601007387 */ /* 0x0003e20000100a00 */
[----:B------:R-:W-:Y:S01]  /*3a50*/  IMAD R160, R7, 0x13, RZ ;  /* 0x0000001307a07824 */ /* 0x000fe200078e02ff */
[----:B------:R-:W-:Y:S01]  /*3a60*/  UIADD3.64 UR10, UR4, 0x900, URZ ;  /* 0x00000900040a7897 */ /* 0x000fe2000fffe03f */
[----:B0-----:R-:W-:Y:S01]  /*3a70*/  LEA R170, P1, R5, R39, 0x1 ;  /* 0x0000002705aa7211 */ /* 0x001fe200078208ff */
[----:B------:R-:W-:Y:S01]  /*3a80*/  IMAD R21, R43, 0x8, R20 ;  /* 0x000000082b157824 */ /* 0x000fe200078e0214 */
[----:B------:R-:W-:Y:S01]  /*3a90*/  LEA.HI.X.SX32 R173, R3, R41, 0x1, P0 ;  /* 0x0000002903ad7211 */ /* 0x000fe200000f0eff */
[C---:B------:R-:W-:Y:S01]  /*3aa0*/  IMAD R161, R7.reuse, 0x14, RZ ;  /* 0x0000001407a17824 */ /* 0x040fe200078e02ff */
[C---:B---3--:R-:W-:Y:S01]  /*3ab0*/  LEA R168, P2, R6.reuse, R39, 0x1 ;  /* 0x0000002706a87211 */ /* 0x048fe200078408ff */
[----:B------:R-:W-:Y:S01]  /*3ac0*/  IMAD R162, R7, 0x15, RZ ;  /* 0x0000001507a27824 */ /* 0x000fe200078e02ff */
[-C--:B------:R-:W-:Y:S01]  /*3ad0*/  LEA.HI.X.SX32 R171, R5, R41.reuse, 0x1, P1 ;  /* 0x0000002905ab7211 */ /* 0x080fe200008f0eff */
[----:B------:R0:W-:Y:S01]  /*3ae0*/  STL.64 [R1+0x1f8], R172 ;  /* 0x0001f8ac01007387 */ /* 0x0001e20000100a00 */
[----:B------:R-:W-:Y:S01]  /*3af0*/  LEA.HI.X.SX32 R169, R6, R41, 0x1, P2 ;  /* 0x0000002906a97211 */ /* 0x000fe200010f0eff */
[----:B-1----:R-:W-:Y:S01]  /*3b00*/  IMAD R22, R43, 0x8, R21 ;  /* 0x000000082b167824 */ /* 0x002fe200078e0215 */
[----:B------:R-:W-:Y:S01]  /*3b10*/  UIADD3.64 UR10, UR6, 0x2, URZ ;  /* 0x00000002060a7897 */ /* 0x000fe2000fffe03f */
[----:B------:R1:W-:Y:S01]  /*3b20*/  STL.64 [R1+0x1e8], R170 ;  /* 0x0001e8aa01007387 */ /* 0x0003e20000100a00 */
[----:B------:R-:W-:Y:S01]  /*3b30*/  IMAD R23, R7, 0xa, RZ ;  /* 0x0000000a07177824 */ /* 0x000fe200078e02ff */
[----:B------:R-:W-:Y:S01]  /*3b40*/  UIADD3.64 UR14, UR6, 0x4, URZ ;  /* 0x00000004060e7897 */ /* 0x000fe2000fffe03f */
[----:B------:R-:W-:Y:S01]  /*3b50*/  IMAD R3, R43, 0x10, R22 ;  /* 0x000000102b037824 */ /* 0x000fe200078e0216 */
[----:B------:R2:W-:Y:S01]  /*3b60*/  STL.64 [R1+0x1e0], R168 ;  /* 0x0001e0a801007387 */ /* 0x0005e20000100a00 */
[----:B------:R-:W-:Y:S01]  /*3b70*/  IMAD R163, R7, 0x16, RZ ;  /* 0x0000001607a37824 */ /* 0x000fe200078e02ff */
[----:B------:R-:W-:Y:S01]  /*3b80*/  UIADD3.64 UR18, UR6, 0xfe, URZ ;  /* 0x000000fe06127897 */ /* 0x000fe2000fffe03f */
[----:B------:R-:W-:Y:S01]  /*3b90*/  IMAD R5, R43, 0x8, R3 ;  /* 0x000000082b057824 */ /* 0x000fe200078e0203 */
[-C--:B0-----:R-:W-:Y:S01]  /*3ba0*/  LEA R172, P0, R8, R39.reuse, 0x1 ;  /* 0x0000002708ac7211 */ /* 0x081fe200078008ff */
[C---:B------:R-:W-:Y:S01]  /*3bb0*/  IMAD R164, R7.reuse, 0x17, RZ ;  /* 0x0000001707a47824 */ /* 0x040fe200078e02ff */
[----:B------:R-:W-:Y:S01]  /*3bc0*/  UIADD3.64 UR58, UR6, 0x7e, URZ ;  /* 0x0000007e063a7897 */ /* 0x000fe2000fffe03f */
[C---:B------:R-:W-:Y:S01]  /*3bd0*/  IMAD R165, R7.reuse, 0x18, RZ ;  /* 0x0000001807a57824 */ /* 0x040fe200078e02ff */
[----:B-1----:R-:W-:Y:S01]  /*3be0*/  LEA R170, P1, R2, R39, 0x1 ;  /* 0x0000002702aa7211 */ /* 0x002fe200078208ff */
[C---:B------:R-:W-:Y:S01]  /*3bf0*/  IMAD R166, R7.reuse, 0x19, RZ ;  /* 0x0000001907a67824 */ /* 0x040fe200078e02ff */
[----:B------:R-:W-:Y:S01]  /*3c00*/  LEA.HI.X.SX32 R173, R8, R41, 0x1, P0 ;  /* 0x0000002908ad7211 */ /* 0x000fe200000f0eff */
[----:B------:R-:W-:Y:S01]  /*3c10*/  IMAD R167, R7, 0x1a, RZ ;  /* 0x0000001a07a77824 */ /* 0x000fe200078e02ff */
[C---:B--2---:R-:W-:Y:S01]  /*3c20*/  LEA R168, P2, R9.reuse, R39, 0x1 ;  /* 0x0000002709a87211 */ /* 0x044fe200078408ff */
[----:B------:R-:W-:Y:S01]  /*3c30*/  IMAD.SHL.U32 R4, R4, 0x2, RZ ;  /* 0x0000000204047824 */ /* 0x000fe200078e00ff */
[-C--:B------:R-:W-:Y:S01]  /*3c40*/  LEA.HI.X.SX32 R171, R2, R41.reuse, 0x1, P1 ;  /* 0x0000002902ab7211 */ /* 0x080fe200008f0eff */
[----:B------:R0:W-:Y:S01]  /*3c50*/  STL.64 [R1+0x1d8], R172 ;  /* 0x0001d8ac01007387 */ /* 0x0001e20000100a00 */
[----:B------:R-:W-:Y:S01]  /*3c60*/  LEA.HI.X.SX32 R169, R9, R41, 0x1, P2 ;  /* 0x0000002909a97211 */ /* 0x000fe200010f0eff */
[C---:B------:R-:W-:Y:S01]  /*3c70*/  IMAD R2, R43.reuse, 0x8, R5 ;  /* 0x000000082b027824 */ /* 0x040fe200078e0205 */
[----:B------:R-:W-:Y:S01]  /*3c80*/  UIADD3.64 UR8, UR4, 0x80, URZ ;  /* 0x0000008004087897 */ /* 0x000fe2000fffe03f */
[----:B------:R1:W-:Y:S01]  /*3c90*/  STL.64 [R1+0x1c8], R170 ;  /* 0x0001c8aa01007387 */ /* 0x0003e20000100a00 */
[----:B------:R-:W-:Y:S01]  /*3ca0*/  UIADD3.64 UR8, UR4, 0x180, URZ ;  /* 0x0000018004087897 */ /* 0x000fe2000fffe03f */
[C---:B------:R-:W-:Y:S01]  /*3cb0*/  IMAD R6, R43.reuse, 0x10, R2 ;  /* 0x000000102b067824 */ /* 0x040fe200078e0202 */
[----:B------:R-:W-:Y:S01]  /*3cc0*/  UIADD3.64 UR8, UR4, 0x280, URZ ;  /* 0x0000028004087897 */ /* 0x000fe2000fffe03f */
[----:B------:R2:W-:Y:S01]  /*3cd0*/  STL.64 [R1+0x1c0], R168 ;  /* 0x0001c0a801007387 */ /* 0x0005e20000100a00 */
[----:B------:R-:W-:Y:S01]  /*3ce0*/  UIADD3.64 UR8, UR4, 0x380, URZ ;  /* 0x0000038004087897 */ /* 0x000fe2000fffe03f */
[C---:B------:R-:W-:Y:S01]  /*3cf0*/  IMAD R8, R43.reuse, 0x8, R6 ;  /* 0x000000082b087824 */ /* 0x040fe200078e0206 */
[----:B------:R-:W-:Y:S01]  /*3d00*/  UIADD3.64 UR8, UR4, 0x480, URZ ;  /* 0x0000048004087897 */ /* 0x000fe2000fffe03f */
[----:B0-----:R-:W-:Y:S01]  /*3d10*/  LEA R172, P0, R10, R39, 0x1 ;  /* 0x000000270aac7211 */ /* 0x001fe200078008ff */
[----:B------:R-:W-:Y:S01]  /*3d20*/  UIADD3.64 UR8, UR4, 0x580, URZ ;  /* 0x0000058004087897 */ /* 0x000fe2000fffe03f */
[----:B------:R-:W-:Y:S01]  /*3d30*/  IMAD R9, R43, 0x8, R8 ;  /* 0x000000082b097824 */ /* 0x000fe200078e0208 */
[----:B------:R-:W-:-:S02]  /*3d40*/  CS2R R24, SRZ ;  /* 0x0000000000187805 */ /* 0x000fc4000001ff00 */
[----:B-1----:R-:W-:Y:S02]  /*3d50*/  LEA R170, P1, R11, R39, 0x1 ;  /* 0x000000270baa7211 */ /* 0x002fe400078208ff */
[----:B------:R-:W-:Y:S02]  /*3d60*/  CS2R R26, SRZ ;  /* 0x00000000001a7805 */ /* 0x000fe4000001ff00 */
[----:B------:R-:W-:Y:S02]  /*3d70*/  LEA.HI.X.SX32 R173, R10, R41, 0x1, P0 ;  /* 0x000000290aad7211 */ /* 0x000fe400000f0eff */
[----:B------:R-:W-:Y:S02]  /*3d80*/  CS2R R28, SRZ ;  /* 0x00000000001c7805 */ /* 0x000fe4000001ff00 */
[----:B--2---:R-:W-:Y:S02]  /*3d90*/  LEA R168, P2, R12, R39, 0x1 ;  /* 0x000000270ca87211 */ /* 0x004fe400078408ff */
[----:B------:R-:W-:-:S02]  /*3da0*/  CS2R R30, SRZ ;  /* 0x00000000001e7805 */ /* 0x000fc4000001ff00 */
[-C--:B------:R-:W-:Y:S01]  /*3db0*/  LEA.HI.X.SX32 R171, R11, R41.reuse, 0x1, P1 ;  /* 0x000000290bab7211 */ /* 0x080fe200008f0eff */
[----:B------:R0:W-:Y:S01]  /*3dc0*/  STL.64 [R1+0x1b8], R172 ;  /* 0x0001b8ac01007387 */ /* 0x0001e20000100a00 */
[----:B------:R-:W-:Y:S02]  /*3dd0*/  LEA.HI.X.SX32 R169, R12, R41, 0x1, P2 ;  /* 0x000000290ca97211 */ /* 0x000fe400010f0eff */
[----:B------:R-:W-:Y:S02]  /*3de0*/  CS2R R32, SRZ ;  /* 0x0000000000207805 */ /* 0x000fe4000001ff00 */
[----:B------:R-:W-:Y:S01]  /*3df0*/  LEA R10, P2, R15, R39, 0x1 ;  /* 0x000000270f0a7211 */ /* 0x000fe200078408ff */
[----:B------:R1:W-:Y:S01]  /*3e00*/  STL.64 [R1+0x1a8], R170 ;  /* 0x0001a8aa01007387 */ /* 0x0003e20000100a00 */
[----:B------:R-:W-:Y:S02]  /*3e10*/  CS2R R34, SRZ ;  /* 0x0000000000227805 */ /* 0x000fe4000001ff00 */
[----:B------:R-:W-:-:S02]  /*3e20*/  CS2R R36, SRZ ;  /* 0x0000000000247805 */ /* 0x000fc4000001ff00 */
[----:B------:R-:W-:Y:S01]  /*3e30*/  LEA.HI.X.SX32 R11, R15, R41, 0x1, P2 ;  /* 0x000000290f0b7211 */ /* 0x000fe200010f0eff */
[----:B------:R2:W-:Y:S01]  /*3e40*/  STL.64 [R1+0x1a0], R168 ;  /* 0x0001a0a801007387 */ /* 0x0005e20000100a00 */
[-C--:B------:R-:W-:Y:S02]  /*3e50*/  LEA R12, P2, R18, R39.reuse, 0x1 ;  /* 0x00000027120c7211 */ /* 0x080fe400078408ff */
[----:B------:R-:W-:Y:S02]  /*3e60*/  CS2R R80, SRZ ;  /* 0x0000000000507805 */ /* 0x000fe4000001ff00 */
[----:B------:R-:W-:Y:S01]  /*3e70*/  CS2R R82, SRZ ;  /* 0x0000000000527805 */ /* 0x000fe2000001ff00 */
[----:B------:R3:W-:Y:S01]  /*3e80*/  STL.64 [R1+0x180], R10 ;  /* 0x0001800a01007387 */ /* 0x0007e20000100a00 */
[C---:B0-----:R-:W-:Y:S01]  /*3e90*/  IMAD R172, R7.reuse, 0x1e, RZ ;  /* 0x0000001e07ac7824 */ /* 0x041fe200078e02ff */
[----:B------:R-:W-:Y:S01]  /*3ea0*/  CS2R R84, SRZ ;  /* 0x0000000000547805 */ /* 0x000fe2000001ff00 */
[----:B------:R-:W-:Y:S01]  /*3eb0*/  IMAD R173, R7, 0x1f, RZ ;  /* 0x0000001f07ad7824 */ /* 0x000fe200078e02ff */
[----:B-1----:R-:W-:-:S02]  /*3ec0*/  LEA R170, P0, R13, R39, 0x1 ;  /* 0x000000270daa7211 */ /* 0x002fc400078008ff */
[----:B------:R-:W-:Y:S02]  /*3ed0*/  CS2R R86, SRZ ;  /* 0x0000000000567805 */ /* 0x000fe4000001ff00 */
[----:B------:R-:W-:Y:S02]  /*3ee0*/  CS2R R88, SRZ ;  /* 0x0000000000587805 */ /* 0x000fe4000001ff00 */
[----:B------:R-:W-:Y:S02]  /*3ef0*/  CS2R R90, SRZ ;  /* 0x00000000005a7805 */ /* 0x000fe4000001ff00 */
[----:B--2---:R-:W-:Y:S02]  /*3f00*/  LEA R168, P1, R14, R39, 0x1 ;  /* 0x000000270ea87211 */ /* 0x004fe400078208ff */
[----:B------:R-:W-:Y:S02]  /*3f10*/  CS2R R92, SRZ ;  /* 0x00000000005c7805 */ /* 0x000fe4000001ff00 */
[----:B------:R-:W-:-:S02]  /*3f20*/  LEA.HI.X.SX32 R171, R13, R41, 0x1, P0 ;  /* 0x000000290dab7211 */ /* 0x000fc400000f0eff */
[----:B------:R-:W-:Y:S02]  /*3f30*/  CS2R R94, SRZ ;  /* 0x00000000005e7805 */ /* 0x000fe4000001ff00 */
[-C--:B------:R-:W-:Y:S01]  /*3f40*/  LEA.HI.X.SX32 R169, R14, R41.reuse, 0x1, P1 ;  /* 0x000000290ea97211 */ /* 0x080fe200008f0eff */
[----:B---3--:R-:W-:Y:S01]  /*3f50*/  IMAD R10, R43, 0x10, R9 ;  /* 0x000000102b0a7824 */ /* 0x008fe200078e0209 */
[----:B------:R-:W-:Y:S01]  /*3f60*/  LEA.HI.X.SX32 R13, R18, R41, 0x1, P2 ;  /* 0x00000029120d7211 */ /* 0x000fe200010f0eff */
[----:B------:R0:W-:Y:S01]  /*3f70*/  STL.64 [R1+0x198], R170 ;  /* 0x000198aa01007387 */ /* 0x0001e20000100a00 */
[----:B------:R-:W-:Y:S01]  /*3f80*/  LEA R14, P2, R21, R39, 0x1 ;  /* 0x00000027150e7211 */ /* 0x000fe200078408ff */
[----:B------:R-:W-:Y:S01]  /*3f90*/  IMAD R11, R43, 0x8, R10 ;  /* 0x000000082b0b7824 */ /* 0x000fe200078e020a */
[----:B------:R-:W-:Y:S01]  /*3fa0*/  CS2R R96, SRZ ;  /* 0x0000000000607805 */ /* 0x000fe2000001ff00 */
[----:B------:R1:W-:Y:S01]  /*3fb0*/  STL.64 [R1+0x188], R168 ;  /* 0x000188a801007387 */ /* 0x0003e20000100a00 */
[----:B------:R-:W-:-:S02]  /*3fc0*/  LEA.HI.X.SX32 R15, R21, R41, 0x1, P2 ;  /* 0x00000029150f7211 */ /* 0x000fc400010f0eff */
[----:B------:R-:W-:Y:S02]  /*3fd0*/  CS2R R98, SRZ ;  /* 0x0000000000627805 */ /* 0x000fe4000001ff00 */
[----:B------:R-:W-:Y:S01]  /*3fe0*/  CS2R R100, SRZ ;  /* 0x0000000000647805 */ /* 0x000fe2000001ff00 */
[----:B------:R2:W-:Y:S01]  /*3ff0*/  STL.64 [R1+0x160], R12 ;  /* 0x0001600c01007387 */ /* 0x0005e20000100a00 */
[----:B------:R-:W-:Y:S02]  /*4000*/  CS2R R102, SRZ ;  /* 0x0000000000667805 */ /* 0x000fe4000001ff00 */
[----:B------:R-:W-:Y:S02]  /*4010*/  CS2R R104, SRZ ;  /* 0x0000000000687805 */ /* 0x000fe4000001ff00 */
[----:B------:R-:W-:Y:S02]  /*4020*/  CS2R R106, SRZ ;  /* 0x00000000006a7805 */ /* 0x000fe4000001ff00 */
[----:B0-----:R-:W-:-:S02]  /*4030*/  LEA R170, P0, R16, R39, 0x1 ;  /* 0x0000002710aa7211 */ /* 0x001fc400078008ff */
[----:B------:R-:W-:Y:S02]  /*4040*/  CS2R R108, SRZ ;  /* 0x00000000006c7805 */ /* 0x000fe4000001ff00 */
[----:B------:R-:W-:Y:S02]  /*4050*/  CS2R R110, SRZ ;  /* 0x00000000006e7805 */ /* 0x000fe4000001ff00 */
[----:B------:R-:W-:Y:S02]  /*4060*/  CS2R R112, SRZ ;  /* 0x0000000000707805 */ /* 0x000fe4000001ff00 */
[----:B-1----:R-:W-:Y:S02]  /*4070*/  LEA R168, P1, R17, R39, 0x1 ;  /* 0x0000002711a87211 */ /* 0x002fe400078208ff */
[----:B------:R-:W-:Y:S02]  /*4080*/  CS2R R114, SRZ ;  /* 0x0000000000727805 */ /* 0x000fe4000001ff00 */
[----:B------:R-:W-:-:S02]  /*4090*/  LEA.HI.X.SX32 R171, R16, R41, 0x1, P0 ;  /* 0x0000002910ab7211 */ /* 0x000fc400000f0eff */
[----:B------:R-:W-:Y:S02]  /*40a0*/  CS2R R116, SRZ ;  /* 0x0000000000747805 */ /* 0x000fe4000001ff00 */
[----:B------:R-:W-:Y:S01]  /*40b0*/  LEA.HI.X.SX32 R169, R17, R41, 0x1, P1 ;  /* 0x0000002911a97211 */ /* 0x000fe200008f0eff */
[C---:B--2---:R-:W-:Y:S01]  /*40c0*/  IMAD R12, R43.reuse, 0x8, R11 ;  /* 0x000000082b0c7824 */ /* 0x044fe200078e020b */
[C---:B------:R-:W-:Y:S01]  /*40d0*/  LEA R16, P1, R20.reuse, R39, 0x1 ;  /* 0x0000002714107211 */ /* 0x040fe200078208ff */
[----:B------:R0:W-:Y:S01]  /*40e0*/  STL.64 [R1+0x178], R170 ;  /* 0x000178aa01007387 */ /* 0x0001e20000100a00 */
[----:B------:R-:W-:Y:S01]  /*40f0*/  CS2R R118, SRZ ;  /* 0x0000000000767805 */ /* 0x000fe2000001ff00 */
[----:B------:R-:W-:Y:S01]  /*4100*/  IMAD R13, R43, 0x10, R12 ;  /* 0x000000102b0d7824 */ /* 0x000fe200078e020c */
[----:B------:R-:W-:Y:S01]  /*4110*/  LEA.HI.X.SX32 R17, R20, R41, 0x1, P1 ;  /* 0x0000002914117211 */ /* 0x000fe200008f0eff */
[----:B------:R1:W-:Y:S01]  /*4120*/  STL.64 [R1+0x168], R168 ;  /* 0x000168a801007387 */ /* 0x0003e20000100a00 */
[----:B------:R-:W-:-:S02]  /*4130*/  LEA R18, P1, R3, R39, 0x1 ;  /* 0x0000002703127211 */ /* 0x000fc400078208ff */
[----:B------:R-:W-:Y:S02]  /*4140*/  CS2R R120, SRZ ;  /* 0x0000000000787805 */ /* 0x000fe4000001ff00 */
[----:B------:R-:W-:Y:S01]  /*4150*/  CS2R R122, SRZ ;  /* 0x00000000007a7805 */ /* 0x000fe2000001ff00 */
[----:B------:R2:W-:Y:S01]  /*4160*/  STL.64 [R1+0x140], R14 ;  /* 0x0001400e01007387 */ /* 0x0005e20000100a00 */
[----:B------:R-:W-:Y:S02]  /*4170*/  CS2R R124, SRZ ;  /* 0x00000000007c7805 */ /* 0x000fe4000001ff00 */
[----:B------:R-:W-:Y:S02]  /*4180*/  CS2R R126, SRZ ;  /* 0x00000000007e7805 */ /* 0x000fe4000001ff00 */
[----:B------:R-:W-:Y:S01]  /*4190*/  CS2R R128, SRZ ;  /* 0x0000000000807805 */ /* 0x000fe2000001ff00 */
[----:B0-----:R-:W-:Y:S01]  /*41a0*/  IMAD R170, R7, 0x1d, RZ ;  /* 0x0000001d07aa7824 */ /* 0x001fe200078e02ff */
[----:B------:R-:W-:Y:S01]  /*41b0*/  CS2R R130, SRZ ;  /* 0x0000000000827805 */ /* 0x000fe2000001ff00 */
[----:B------:R-:W-:Y:S01]  /*41c0*/  IMAD.MOV.U32 R171, RZ, RZ, -0x800000 ;  /* 0xff800000ffab7424 */ /* 0x000fe200078e00ff */
[----:B------:R-:W-:-:S02]  /*41d0*/  CS2R R132, SRZ ;  /* 0x0000000000847805 */ /* 0x000fc4000001ff00 */
[C---:B-1----:R-:W-:Y:S02]  /*41e0*/  LEA R168, P0, R19.reuse, R39, 0x1 ;  /* 0x0000002713a87211 */ /* 0x042fe400078008ff */
[----:B------:R-:W-:Y:S02]  /*41f0*/  CS2R R134, SRZ ;  /* 0x0000000000867805 */ /* 0x000fe4000001ff00 */
[----:B------:R-:W-:Y:S02]  /*4200*/  CS2R R136, SRZ ;  /* 0x0000000000887805 */ /* 0x000fe4000001ff00 */
[----:B------:R-:W-:Y:S02]  /*4210*/  CS2R R138, SRZ ;  /* 0x00000000008a7805 */ /* 0x000fe4000001ff00 */
[-C--:B------:R-:W-:Y:S01]  /*4220*/  LEA.HI.X.SX32 R169, R19, R41.reuse, 0x1, P0 ;  /* 0x0000002913a97211 */ /* 0x080fe200000f0eff */
[----:B--2---:R-:W-:Y:S01]  /*4230*/  IMAD R14, R43, 0x8, R13 ;  /* 0x000000082b0e7824 */ /* 0x004fe200078e020d */
[----:B------:R-:W-:-:S02]  /*4240*/  LEA.HI.X.SX32 R19, R3, R41, 0x1, P1 ;  /* 0x0000002903137211 */ /* 0x000fc400008f0eff */
[----:B------:R-:W-:Y:S02]  /*4250*/  CS2R R140, SRZ ;  /* 0x00000000008c7805 */ /* 0x000fe4000001ff00 */
[----:B------:R-:W-:Y:S01]  /*4260*/  CS2R R142, SRZ ;  /* 0x00000000008e7805 */ /* 0x000fe2000001ff00 */
[----:B------:R0:W-:Y:S01]  /*4270*/  STL.64 [R1+0x158], R168 ;  /* 0x000158a801007387 */ /* 0x0001e20000100a00 */
[C---:B------:R-:W-:Y:S01]  /*4280*/  IMAD R15, R43.reuse, 0x8, R14 ;  /* 0x000000082b0f7824 */ /* 0x040fe200078e020e */
[----:B------:R-:W-:Y:S02]  /*4290*/  CS2R R144, SRZ ;  /* 0x0000000000907805 */ /* 0x000fe4000001ff00 */
[----:B------:R-:W-:Y:S01]  /*42a0*/  CS2R R146, SRZ ;  /* 0x0000000000927805 */ /* 0x000fe2000001ff00 */
[----:B------:R1:W-:Y:S01]  /*42b0*/  STL.64 [R1+0x148], R16 ;  /* 0x0001481001007387 */ /* 0x0003e20000100a00 */
[----:B------:R-:W-:Y:S01]  /*42c0*/  IMAD R3, R43, 0x10, R15 ;  /* 0x000000102b037824 */ /* 0x000fe200078e020f */
[----:B------:R-:W-:-:S02]  /*42d0*/  CS2R R148, SRZ ;  /* 0x0000000000947805 */ /* 0x000fc4000001ff00 */
[----:B------:R-:W-:Y:S01]  /*42e0*/  CS2R R150, SRZ ;  /* 0x0000000000967805 */ /* 0x000fe2000001ff00 */
[----:B------:R-:W-:Y:S02]  /*42f0*/  UIADD3.64 UR8, UR4, 0x680, URZ ;  /* 0x0000068004087897 */ /* 0x000fe4000fffe03f */
[----:B------:R-:W-:Y:S01]  /*4300*/  UIADD3.64 UR8, UR4, 0x780, URZ ;  /* 0x0000078004087897 */ /* 0x000fe2000fffe03f */
[CC--:B0-----:R-:W-:Y:S01]  /*4310*/  LEA R168, P0, R22.reuse, R39.reuse, 0x1 ;  /* 0x0000002716a87211 */ /* 0x0c1fe200078008ff */
[----:B------:R-:W-:Y:S01]  /*4320*/  UIADD3.64 UR8, UR4, 0x880, URZ ;  /* 0x0000088004087897 */ /* 0x000fe2000fffe03f */
[----:B------:R-:W-:Y:S01]  /*4330*/  UMOV UR57, 0x40000040 ;  /* 0x4000004000397882 */ /* 0x000fe20000000000 */
[----:B-1----:R-:W-:Y:S01]  /*4340*/  LEA R16, P2, R5, R39, 0x1 ;  /* 0x0000002705107211 */ /* 0x002fe200078408ff */
[----:B------:R-:W-:Y:S01]  /*4350*/  UIADD3.64 UR8, UR4, 0x980, URZ ;  /* 0x0000098004087897 */ /* 0x000fe2000fffe03f */
[-C--:B------:R-:W-:Y:S01]  /*4360*/  LEA.HI.X.SX32 R169, R22, R41.reuse, 0x1, P0 ;  /* 0x0000002916a97211 */ /* 0x080fe200000f0eff */
[----:B------:R-:W-:Y:S01]  /*4370*/  IMAD R22, R7, 0x9, RZ ;  /* 0x0000000907167824 */ /* 0x000fe200078e02ff */
[----:B------:R-:W-:Y:S01]  /*4380*/  LEA.HI.X.SX32 R17, R5, R41, 0x1, P2 ;  /* 0x0000002905117211 */ /* 0x000fe200010f0eff */
[----:B------:R-:W-:Y:S01]  /*4390*/  IMAD R5, R43, 0x8, R3 ;  /* 0x000000082b057824 */ /* 0x000fe200078e0203 */
[----:B------:R-:W-:Y:S01]  /*43a0*/  LEA R20, P0, R2, R39, 0x1 ;  /* 0x0000002702147211 */ /* 0x000fe200078008ff */
[----:B------:R0:W-:Y:S01]  /*43b0*/  STL.64 [R1+0x138], R168 ;  /* 0x000138a801007387 */ /* 0x0001e20000100a00 */
[----:B------:R-:W-:-:S02]  /*43c0*/  UIADD3.64 UR12, UR4, 0xa00, URZ ;  /* 0x00000a00040c7897 */ /* 0x000fc4000fffe03f */
[----:B------:R-:W-:Y:S01]  /*43d0*/  LEA.HI.X.SX32 R21, R2, R41, 0x1, P0 ;  /* 0x0000002902157211 */ /* 0x000fe200000f0eff */
[----:B------:R1:W-:Y:S01]  /*43e0*/  STL.64 [R1+0x128], R18 ;  /* 0x0001281201007387 */ /* 0x0003e20000100a00 */
[----:B------:R-:W-:Y:S01]  /*43f0*/  IMAD R2, R43, 0x8, R5 ;  /* 0x000000082b027824 */ /* 0x000fe200078e0205 */
[----:B------:R-:W-:Y:S02]  /*4400*/  UIADD3.64 UR16, UR4, 0xa80, URZ ;  /* 0x00000a8004107897 */ /* 0x000fe4000fffe03f */
[----:B------:R2:W-:Y:S01]  /*4410*/  STL.64 [R1+0x120], R16 ;  /* 0x0001201001007387 */ /* 0x0005e20000100a00 */
[----:B------:R-:W-:Y:S02]  /*4420*/  UIADD3.64 UR20, UR4, 0xb00, URZ ;  /* 0x00000b0004147897 */ /* 0x000fe4000fffe03f */
[----:B------:R-:W-:Y:S01]  /*4430*/  UIADD3.64 UR24, UR4, 0xb80, URZ ;  /* 0x00000b8004187897 */ /* 0x000fe2000fffe03f */
[----:B------:R3:W-:Y:S01]  /*4440*/  STL.64 [R1+0x118], R20 ;  /* 0x0001181401007387 */ /* 0x0007e20000100a00 */
[C---:B0-----:R-:W-:Y:S01]  /*4450*/  IMAD R168, R7.reuse, 0x1b, RZ ;  /* 0x0000001b07a87824 */ /* 0x041fe200078e02ff */
[----:B------:R-:W-:Y:S01]  /*4460*/  UIADD3.64 UR28, UR4, 0xc00, URZ ;  /* 0x00000c00041c7897 */ /* 0x000fe2000fffe03f */
[----:B------:R-:W-:Y:S01]  /*4470*/  IMAD R169, R7, 0x1c, RZ ;  /* 0x0000001c07a97824 */ /* 0x000fe200078e02ff */
[----:B-1----:R-:W-:Y:S01]  /*4480*/  LEA R18, P1, R6, R39, 0x1 ;  /* 0x0000002706127211 */ /* 0x002fe200078208ff */
[----:B------:R-:W-:-:S02]  /*4490*/  UIADD3.64 UR32, UR4, 0xc80, URZ ;  /* 0x00000c8004207897 */ /* 0x000fc4000fffe03f */
[----:B------:R-:W-:Y:S01]  /*44a0*/  UIADD3.64 UR36, UR4, 0xd00, URZ ;  /* 0x00000d0004247897 */ /* 0x000fe2000fffe03f */
[----:B--2---:R-:W-:Y:S01]  /*44b0*/  LEA R16, P2, R8, R39, 0x1 ;  /* 0x0000002708107211 */ /* 0x004fe200078408ff */
[----:B------:R-:W-:Y:S01]  /*44c0*/  UIADD3.64 UR40, UR4, 0xd80, URZ ;  /* 0x00000d8004287897 */ /* 0x000fe2000fffe03f */
[-C--:B------:R-:W-:Y:S01]  /*44d0*/  LEA.HI.X.SX32 R19, R6, R41.reuse, 0x1, P1 ;  /* 0x0000002906137211 */ /* 0x080fe200008f0eff */
[----:B------:R-:W-:Y:S01]  /*44e0*/  IMAD R6, R43, 0x10, R2 ;  /* 0x000000102b067824 */ /* 0x000fe200078e0202 */
[----:B------:R-:W-:Y:S01]  /*44f0*/  LEA.HI.X.SX32 R17, R8, R41, 0x1, P2 ;  /* 0x0000002908117211 */ /* 0x000fe200010f0eff */
[----:B------:R-:W-:Y:S01]  /*4500*/  UIADD3.64 UR44, UR4, 0xe00, URZ ;  /* 0x00000e00042c7897 */ /* 0x000fe2000fffe03f */
[----:B---3--:R-:W-:Y:S01]  /*4510*/  LEA R20, P0, R9, R39, 0x1 ;  /* 0x0000002709147211 */ /* 0x008fe200078008ff */
[----:B------:R0:W-:Y:S01]  /*4520*/  STL.64 [R1+0x108], R18 ;  /* 0x0001081201007387 */ /* 0x0001e20000100a00 */
[----:B------:R-:W-:Y:S01]  /*4530*/  IMAD R8, R43, 0x8, R6 ;  /* 0x000000082b087824 */ /* 0x000fe200078e0206 */
[----:B------:R-:W-:Y:S01]  /*4540*/  UIADD3.64 UR48, UR4, 0xe80, URZ ;  /* 0x00000e8004307897 */ /* 0x000fe2000fffe03f */
[----:B------:R-:W-:Y:S01]  /*4550*/  LEA.HI.X.SX32 R21, R9, R41, 0x1, P0 ;  /* 0x0000002909157211 */ /* 0x000fe200000f0eff */
[----:B------:R1:W-:Y:S01]  /*4560*/  STL.64 [R1+0x100], R16 ;  /* 0x0001001001007387 */ /* 0x0003e20000100a00 */
[----:B------:R-:W-:Y:S01]  /*4570*/  IMAD R9, R43, 0x8, R8 ;  /* 0x000000082b097824 */ /* 0x000fe200078e0208 */
[----:B------:R-:W-:-:S02]  /*4580*/  UIADD3.64 UR52, UR4, 0xf00, URZ ;  /* 0x00000f0004347897 */ /* 0x000fc4000fffe03f */
[----:B------:R2:W-:Y:S01]  /*4590*/  STL.64 [R1+0xf8], R20 ;  /* 0x0000f81401007387 */ /* 0x0005e20000100a00 */
[----:B------:R-:W-:Y:S02]  /*45a0*/  UIADD3.64 UR22, UR6, 0x504, URZ ;  /* 0x0000050406167897 */ /* 0x000fe4000fffe03f */
[----:B------:R-:W-:Y:S01]  /*45b0*/  UIADD3.64 UR26, UR6, 0x5fe, URZ ;  /* 0x000005fe061a7897 */ /* 0x000fe2000fffe03f */
[CC--:B0-----:R-:W-:Y:S01]  /*45c0*/  LEA R18, P1, R10.reuse, R39.reuse, 0x1 ;  /* 0x000000270a127211 */ /* 0x0c1fe200078208ff */
[----:B------:R-:W-:Y:S02]  /*45d0*/  UIADD3.64 UR30, UR6, 0x600, URZ ;  /* 0x00000600061e7897 */ /* 0x000fe4000fffe03f */
[----:B------:R-:W-:Y:S01]  /*45e0*/  UIADD3.64 UR34, UR6, 0x602, URZ ;  /* 0x0000060206227897 */ /* 0x000fe2000fffe03f */
[----:B-1----:R-:W-:Y:S01]  /*45f0*/  LEA R16, P2, R11, R39, 0x1 ;  /* 0x000000270b107211 */ /* 0x002fe200078408ff */
[----:B------:R-:W-:Y:S01]  /*4600*/  UIADD3.64 UR38, UR6, 0x604, URZ ;  /* 0x0000060406267897 */ /* 0x000fe2000fffe03f */
[-C--:B------:R-:W-:Y:S01]  /*4610*/  LEA.HI.X.SX32 R19, R10, R41.reuse, 0x1, P1 ;  /* 0x000000290a137211 */ /* 0x080fe200008f0eff */
[----:B------:R-:W-:Y:S01]  /*4620*/  IMAD R10, R43, 0x10, R9 ;  /* 0x000000102b0a7824 */ /* 0x000fe200078e0209 */
[----:B------:R-:W-:Y:S01]  /*4630*/  LEA.HI.X.SX32 R17, R11, R41, 0x1, P2 ;  /* 0x000000290b117211 */ /* 0x000fe200010f0eff */
[----:B------:R-:W-:Y:S01]  /*4640*/  UIADD3.64 UR42, UR6, 0x6fe, URZ ;  /* 0x000006fe062a7897 */ /* 0x000fe2000fffe03f */
[C---:B--2---:R-:W-:Y:S01]  /*4650*/  LEA R20, P0, R12.reuse, R39, 0x1 ;  /* 0x000000270c147211 */ /* 0x044fe200078008ff */
[----:B------:R0:W-:Y:S01]  /*4660*/  STL.64 [R1+0xe8], R18 ;  /* 0x0000e81201007387 */ /* 0x0001e20000100a00 */
[----:B------:R-:W-:Y:S01]  /*4670*/  IMAD R11, R43, 0x8, R10 ;  /* 0x000000082b0b7824 */ /* 0x000fe200078e020a */
[----:B------:R-:W-:Y:S01]  /*4680*/  UIADD3.64 UR46, UR6, 0x700, URZ ;  /* 0x00000700062e7897 */ /* 0x000fe2000fffe03f */
[----:B------:R-:W-:Y:S01]  /*4690*/  LEA.HI.X.SX32 R21, R12, R41, 0x1, P0 ;  /* 0x000000290c157211 */ /* 0x000fe200000f0eff */
[----:B------:R1:W-:Y:S01]  /*46a0*/  STL.64 [R1+0xe0], R16 ;  /* 0x0000e01001007387 */ /* 0x0003e20000100a00 */
[----:B------:R-:W-:-:S02]  /*46b0*/  UIADD3.64 UR50, UR6, 0x702, URZ ;  /* 0x0000070206327897 */ /* 0x000fc4000fffe03f */
[----:B------:R-:W-:Y:S01]  /*46c0*/  UIADD3.64 UR54, UR6, 0x704, URZ ;  /* 0x0000070406367897 */ /* 0x000fe2000fffe03f */
[----:B------:R2:W-:Y:S01]  /*46d0*/  STL.64 [R1+0xd8], R20 ;  /* 0x0000d81401007387 */ /* 0x0005e20000100a00 */
[CC--:B0-----:R-:W-:Y:S02]  /*46e0*/  LEA R18, P1, R13.reuse, R39.reuse, 0x1 ;  /* 0x000000270d127211 */ /* 0x0c1fe400078208ff */
[C---:B-1----:R-:W-:Y:S02]  /*46f0*/  LEA R16, P2, R14.reuse, R39, 0x1 ;  /* 0x000000270e107211 */ /* 0x042fe400078408ff */
[-C--:B------:R-:W-:Y:S02]  /*4700*/  LEA.HI.X.SX32 R19, R13, R41.reuse, 0x1, P1 ;  /* 0x000000290d137211 */ /* 0x080fe400008f0eff */
[----:B------:R-:W-:Y:S01]  /*4710*/  LEA.HI.X.SX32 R17, R14, R41, 0x1, P2 ;  /* 0x000000290e117211 */ /* 0x000fe200010f0eff */
[----:B--2---:R-:W-:Y:S01]  /*4720*/  IMAD R20, R7, 0x7, RZ ;  /* 0x0000000707147824 */ /* 0x004fe200078e02ff */
[----:B------:R-:W-:Y:S01]  /*4730*/  LEA R12, P2, R5, R39, 0x1 ;  /* 0x00000027050c7211 */ /* 0x000fe200078408ff */
[----:B------:R0:W-:Y:S01]  /*4740*/  STL.64 [R1+0xc8], R18 ;  /* 0x0000c81201007387 */ /* 0x0001e20000100a00 */
[----:B------:R-:W-:-:S02]  /*4750*/  IMAD.SHL.U32 R21, R7, 0x8, RZ ;  /* 0x0000000807157824 */ /* 0x000fc400078e00ff */
[----:B------:R-:W-:Y:S01]  /*4760*/  LEA.HI.X.SX32 R13, R5, R41, 0x1, P2 ;  /* 0x00000029050d7211 */ /* 0x000fe200010f0eff */
[----:B------:R1:W-:Y:S01]  /*4770*/  STL.64 [R1+0xc0], R16 ;  /* 0x0000c01001007387 */ /* 0x0003e20000100a00 */
[-C--:B0-----:R-:W-:Y:S02]  /*4780*/  LEA R18, P0, R15, R39.reuse, 0x1 ;  /* 0x000000270f127211 */ /* 0x081fe400078008ff */
[----:B-1----:R-:W-:Y:S02]  /*4790*/  LEA R16, P1, R3, R39, 0x1 ;  /* 0x0000002703107211 */ /* 0x002fe400078208ff */
[-C--:B------:R-:W-:Y:S02]  /*47a0*/  LEA.HI.X.SX32 R19, R15, R41.reuse, 0x1, P0 ;  /* 0x000000290f137211 */ /* 0x080fe400000f0eff */
[----:B------:R-:W-:Y:S01]  /*47b0*/  LEA.HI.X.SX32 R17, R3, R41, 0x1, P1 ;  /* 0x0000002903117211 */ /* 0x000fe200008f0eff */
[C---:B------:R-:W-:Y:S01]  /*47c0*/  IMAD R3, R43.reuse, 0x8, R11 ;  /* 0x000000082b037824 */ /* 0x040fe200078e020b */
[C---:B------:R-:W-:Y:S01]  /*47d0*/  LEA R14, P1, R6.reuse, R39, 0x1 ;  /* 0x00000027060e7211 */ /* 0x040fe200078208ff */
[----:B------:R0:W-:Y:S02]  /*47e0*/  STL.64 [R1+0xb8], R18 ;  /* 0x0000b81201007387 */ /* 0x0001e40000100a00 */
[----:B------:R-:W-:Y:S01]  /*47f0*/  IMAD R5, R43, 0x10, R3 ;  /* 0x000000102b057824 */ /* 0x000fe200078e0203 */
[----:B------:R-:W-:Y:S01]  /*4800*/  LEA.HI.X.SX32 R15, R6, R41, 0x1, P1 ;  /* 0x00000029060f7211 */ /* 0x000fe200008f0eff */
[----:B------:R1:W-:Y:S04]  /*4810*/  STL.64 [R1+0xa8], R16 ;  /* 0x0000a81001007387 */ /* 0x0003e80000100a00 */
[----:B------:R2:W-:Y:S01]  /*4820*/  STL.64 [R1+0xa0], R12 ;  /* 0x0000a00c01007387 */ /* 0x0005e20000100a00 */
[----:B0-----:R-:W-:-:S02]  /*4830*/  IMAD R18, R7, 0x5, RZ ;  /* 0x0000000507127824 */ /* 0x001fc400078e02ff */
[----:B------:R-:W-:Y:S01]  /*4840*/  IMAD R19, R7, 0x6, RZ ;  /* 0x0000000607137824 */ /* 0x000fe200078e02ff */
[-C--:B-1----:R-:W-:Y:S02]  /*4850*/  LEA R16, P0, R2, R39.reuse, 0x1 ;  /* 0x0000002702107211 */ /* 0x082fe400078008ff */
[----:B--2---:R-:W-:Y:S02]  /*4860*/  LEA R12, P2, R8, R39, 0x1 ;  /* 0x00000027080c7211 */ /* 0x004fe400078408ff */
[-C--:B------:R-:W-:Y:S01]  /*4870*/  LEA.HI.X.SX32 R17, R2, R41.reuse, 0x1, P0 ;  /* 0x0000002902117211 */ /* 0x080fe200000f0eff */
[----:B------:R-:W-:Y:S01]  /*4880*/  IMAD R2, R43, 0x8, R5 ;  /* 0x000000082b027824 */ /* 0x000fe200078e0205 */
[----:B------:R-:W-:-:S03]  /*4890*/  LEA.HI.X.SX32 R13, R8, R41, 0x1, P2 ;  /* 0x00000029080d7211 */ /* 0x000fc600010f0eff */
[----:B------:R0:W-:Y:S01]  /*48a0*/  STL.64 [R1+0x98], R16 ;  /* 0x0000981001007387 */ /* 0x0001e20000100a00 */
[----:B------:R-:W-:-:S03]  /*48b0*/  IMAD R6, R43, 0x8, R2 ;  /* 0x000000082b067824 */ /* 0x000fc600078e0202 */
[----:B------:R1:W-:Y:S01]  /*48c0*/  STL.64 [R1+0x88], R14 ;  /* 0x0000880e01007387 */ /* 0x0003e20000100a00 */
[----:B------:R-:W-:-:S03]  /*48d0*/  IMAD R8, R43, 0x10, R6 ;  /* 0x000000102b087824 */ /* 0x000fc600078e0206 */
[----:B------:R2:W-:Y:S01]  /*48e0*/  STL.64 [R1+0x80], R12 ;  /* 0x0000800c01007387 */ /* 0x0005e20000100a00 */
[CC--:B0-----:R-:W-:Y:S02]  /*48f0*/  LEA R16, P0, R9.reuse, R39.reuse, 0x1 ;  /* 0x0000002709107211 */ /* 0x0c1fe400078008ff */
[C---:B-1----:R-:W-:Y:S02]  /*4900*/  LEA R14, P1, R10.reuse, R39, 0x1 ;  /* 0x000000270a0e7211 */ /* 0x042fe400078208ff */
[----:B------:R-:W-:Y:S01]  /*4910*/  LEA.HI.X.SX32 R17, R9, R41, 0x1, P0 ;  /* 0x0000002909117211 */ /* 0x000fe200000f0eff */
[----:B------:R-:W-:Y:S01]  /*4920*/  IMAD R9, R43, 0x8, R8 ;  /* 0x000000082b097824 */ /* 0x000fe200078e0208 */
[C---:B--2---:R-:W-:Y:S02]  /*4930*/  LEA R12, P2, R11.reuse, R39, 0x1 ;  /* 0x000000270b0c7211 */ /* 0x044fe400078408ff */
[-C--:B------:R-:W-:Y:S01]  /*4940*/  LEA.HI.X.SX32 R15, R10, R41.reuse, 0x1, P1 ;  /* 0x000000290a0f7211 */ /* 0x080fe200008f0eff */
[----:B------:R0:W-:Y:S01]  /*4950*/  STL.64 [R1+0x78], R16 ;  /* 0x0000781001007387 */ /* 0x0001e20000100a00 */
[----:B------:R-:W-:-:S03]  /*4960*/  LEA.HI.X.SX32 R13, R11, R41, 0x1, P2 ;  /* 0x000000290b0d7211 */ /* 0x000fc600010f0eff */
[----:B------:R1:W-:Y:S04]  /*4970*/  STL.64 [R1+0x68], R14 ;  /* 0x0000680e01007387 */ /* 0x0003e80000100a00 */
[----:B------:R2:W-:Y:S01]  /*4980*/  STL.64 [R1+0x60], R12 ;  /* 0x0000600c01007387 */ /* 0x0005e20000100a00 */
[-C--:B0-----:R-:W-:Y:S02]  /*4990*/  LEA R16, P0, R3, R39.reuse, 0x1 ;  /* 0x0000002703107211 */ /* 0x081fe400078008ff */
[----:B-1----:R-:W-:Y:S02]  /*49a0*/  LEA R14, P1, R5, R39, 0x1 ;  /* 0x00000027050e7211 */ /* 0x002fe400078208ff */
[----:B------:R-:W-:Y:S02]  /*49b0*/  LEA.HI.X.SX32 R17, R3, R41, 0x1, P0 ;  /* 0x0000002903117211 */ /* 0x000fe400000f0eff */
[----:B--2---:R-:W-:-:S02]  /*49c0*/  LEA R12, P2, R2, R39, 0x1 ;  /* 0x00000027020c7211 */ /* 0x004fc400078408ff */
[-C--:B------:R-:W-:Y:S01]  /*49d0*/  LEA.HI.X.SX32 R15, R5, R41.reuse, 0x1, P1 ;  /* 0x00000029050f7211 */ /* 0x080fe200008f0eff */
[----:B------:R0:W-:Y:S01]  /*49e0*/  STL.64 [R1+0x58], R16 ;  /* 0x0000581001007387 */ /* 0x0001e20000100a00 */
[----:B------:R-:W-:Y:S01]  /*49f0*/  LEA.HI.X.SX32 R13, R2, R41, 0x1, P2 ;  /* 0x00000029020d7211 */ /* 0x000fe200010f0eff */
[----:B------:R-:W-:Y:S01]  /*4a00*/  IMAD R2, R43, 0x8, R9 ;  /* 0x000000082b027824 */ /* 0x000fe200078e0209 */
[----:B------:R-:W-:Y:S01]  /*4a10*/  CS2R R42, SRZ ;  /* 0x00000000002a7805 */ /* 0x000fe2000001ff00 */
[----:B------:R1:W-:Y:S01]  /*4a20*/  STL.64 [R1+0x48], R14 ;  /* 0x0000480e01007387 */ /* 0x0003e20000100a00 */
[----:B------:R-:W-:Y:S02]  /*4a30*/  IMAD.MOV.U32 R5, RZ, RZ, 0x3f800000 ;  /* 0x3f800000ff057424 */ /* 0x000fe400078e00ff */
[C---:B------:R-:W-:Y:S01]  /*4a40*/  LEA R10, P3, R2.reuse, R39, 0x1 ;  /* 0x00000027020a7211 */ /* 0x040fe200078608ff */
[----:B------:R2:W-:Y:S03]  /*4a50*/  STL.64 [R1+0x40], R12 ;  /* 0x0000400c01007387 */ /* 0x0005e60000100a00 */
[----:B------:R-:W-:Y:S01]  /*4a60*/  LEA.HI.X.SX32 R11, R2, R41, 0x1, P3 ;  /* 0x00000029020b7211 */ /* 0x000fe200018f0eff */
[----:B------:R-:W-:Y:S01]  /*4a70*/  IMAD.MOV.U32 R2, RZ, RZ, 0x3f800000 ;  /* 0x3f800000ff027424 */ /* 0x000fe200078e00ff */
[----:B0-----:R-:W-:-:S02]  /*4a80*/  LEA R16, P0, R6, R39, 0x1 ;  /* 0x0000002706107211 */ /* 0x001fc400078008ff */
[----:B-1----:R-:W-:Y:S02]  /*4a90*/  LEA R14, P1, R8, R39, 0x1 ;  /* 0x00000027080e7211 */ /* 0x002fe400078208ff */
[----:B------:R-:W-:Y:S02]  /*4aa0*/  LEA.HI.X.SX32 R17, R6, R41, 0x1, P0 ;  /* 0x0000002906117211 */ /* 0x000fe400000f0eff */
[C---:B--2---:R-:W-:Y:S02]  /*4ab0*/  LEA R12, P2, R9.reuse, R39, 0x1 ;  /* 0x00000027090c7211 */ /* 0x044fe400078408ff */
[----:B------:R-:W-:Y:S02]  /*4ac0*/  CS2R R38, SRZ ;  /* 0x0000000000267805 */ /* 0x000fe4000001ff00 */
[-C--:B------:R-:W-:Y:S01]  /*4ad0*/  LEA.HI.X.SX32 R15, R8, R41.reuse, 0x1, P1 ;  /* 0x00000029080f7211 */ /* 0x080fe200008f0eff */
[----:B------:R0:W-:Y:S01]  /*4ae0*/  STL.64 [R1+0x38], R16 ;  /* 0x0000381001007387 */ /* 0x0001e20000100a00 */
[----:B------:R-:W-:Y:S01]  /*4af0*/  LEA.HI.X.SX32 R13, R9, R41, 0x1, P2 ;  /* 0x00000029090d7211 */ /* 0x000fe200010f0eff */
[----:B------:R-:W-:Y:S01]  /*4b00*/  IMAD.WIDE R8, R7, 0x2, R194 ;  /* 0x0000000207087825 */ /* 0x000fe200078e02c2 */
[----:B------:R-:W-:-:S03]  /*4b10*/  CS2R R40, SRZ ;  /* 0x0000000000287805 */ /* 0x000fc6000001ff00 */
[----:B------:R1:W-:Y:S04]  /*4b20*/  STL.64 [R1+0x20], R12 ;  /* 0x0000200c01007387 */ /* 0x0003e80000100a00 */
[----:B------:R-:W-:Y:S01]  /*4b30*/  STL.64 [R1+0x28], R14 ;  /* 0x0000280e01007387 */ /* 0x000fe20000100a00 */
[C---:B0-----:R-:W-:Y:S02]  /*4b40*/  IMAD R16, R7.reuse, 0x3, RZ ;  /* 0x0000000307107824 */ /* 0x041fe400078e02ff */
[----:B------:R-:W-:Y:S01]  /*4b50*/  IMAD.SHL.U32 R17, R7, 0x4, RZ ;  /* 0x0000000407117824 */ /* 0x000fe200078e00ff */
[----:B------:R0:W-:Y:S01]  /*4b60*/  STL.64 [R1+0x18], R10 ;  /* 0x0000180a01007387 */ /* 0x0001e20000100a00 */
[----:B------:R-:W-:-:S03]  /*4b70*/  IMAD.WIDE R178, R16, 0x2, R194 ;  /* 0x0000000210b27825 */ /* 0x000fc600078e02c2 */
[----:B------:R2:W-:Y:S01]  /*4b80*/  STL.64 [R1+0x590], R8 ;  /* 0x0005900801007387 */ /* 0x0005e20000100a00 */
[C---:B-1----:R-:W-:Y:S02]  /*4b90*/  IMAD.SHL.U32 R13, R7.reuse, 0x2, RZ ;  /* 0x00000002070d7824 */ /* 0x042fe400078e00ff */
[----:B------:R-:W-:-:S04]  /*4ba0*/  IMAD.WIDE R6, R7, 0x2, R196 ;  /* 0x0000000207067825 */ /* 0x000fc800078e02c4 */
[----:B------:R-:W-:Y:S01]  /*4bb0*/  IMAD.IADD R12, R174, 0x1, R4 ;  /* 0x00000001ae0c7824 */ /* 0x000fe200078e0204 */
[----:B------:R1:W-:Y:S01]  /*4bc0*/  STL.64 [R1+0x588], R6 ;  /* 0x0005880601007387 */ /* 0x0003e20000100a00 */
[C---:B0-----:R-:W-:Y:S01]  /*4bd0*/  LOP3.LUT R11, R4.reuse, 0x10, RZ, 0x3c, !PT ;  /* 0x00000010040b7812 */ /* 0x041fe200078e3cff */
[----:B------:R-:W-:Y:S01]  /*4be0*/  IMAD.WIDE R176, R13, 0x2, R194 ;  /* 0x000000020db07825 */ /* 0x000fe200078e02c2 */
[C---:B------:R-:W-:Y:S01]  /*4bf0*/  LOP3.LUT R10, R4.reuse, 0x20, RZ, 0x3c, !PT ;  /* 0x00000020040a7812 */ /* 0x040fe200078e3cff */
[----:B------:R0:W-:Y:S01]  /*4c00*/  STL [R1+0xc], R2 ;  /* 0x00000c0201007387 */ /* 0x0001e20000100800 */
[----:B--2---:R-:W-:Y:S01]  /*4c10*/  LOP3.LUT R9, R4, 0x30, RZ, 0x3c, !PT ;  /* 0x0000003004097812 */ /* 0x004fe200078e3cff */
[----:B------:R-:W-:Y:S01]  /*4c20*/  IMAD.IADD R11, R174, 0x1, R11 ;  /* 0x00000001ae0b7824 */ /* 0x000fe200078e020b */
[----:B------:R-:W-:Y:S01]  /*4c30*/  LOP3.LUT R8, R4, 0x40, RZ, 0x3c, !PT ;  /* 0x0000004004087812 */ /* 0x000fe200078e3cff */
[----:B------:R2:W-:Y:S01]  /*4c40*/  STL [R1+0x8], R5 ;  /* 0x0000080501007387 */ /* 0x0005e20000100800 */
[----:B------:R-:W-:-:S02]  /*4c50*/  IMAD.IADD R10, R174, 0x1, R10 ;  /* 0x00000001ae0a7824 */ /* 0x000fc400078e020a */
[----:B------:R-:W-:Y:S01]  /*4c60*/  IMAD.IADD R9, R174, 0x1, R9 ;  /* 0x00000001ae097824 */ /* 0x000fe200078e0209 */
[----:B-1----:R-:W-:Y:S01]  /*4c70*/  LOP3.LUT R7, R4, 0x50, RZ, 0x3c, !PT ;  /* 0x0000005004077812 */ /* 0x002fe200078e3cff */
[----:B------:R-:W-:Y:S01]  /*4c80*/  IMAD.IADD R8, R174, 0x1, R8 ;  /* 0x00000001ae087824 */ /* 0x000fe200078e0208 */
[C---:B------:R-:W-:Y:S01]  /*4c90*/  LOP3.LUT R6, R4.reuse, 0x60, RZ, 0x3c, !PT ;  /* 0x0000006004067812 */ /* 0x040fe200078e3cff */
[----:B------:R1:W-:Y:S01]  /*4ca0*/  STL.64 [R1+0x3f0], R176 ;  /* 0x0003f0b001007387 */ /* 0x0003e20000100a00 */
[----:B------:R-:W-:Y:S01]  /*4cb0*/  IMAD.MOV.U32 R15, RZ, RZ, -0x800000 ;  /* 0xff800000ff0f7424 */ /* 0x000fe200078e00ff */
[----:B0-----:R-:W-:Y:S02]  /*4cc0*/  CS2R R2, SRZ ;  /* 0x0000000000027805 */ /* 0x001fe4000001ff00 */
[----:B--2---:R-:W-:Y:S01]  /*4cd0*/  LOP3.LUT R5, R4, 0x70, RZ, 0x3c, !PT ;  /* 0x0000007004057812 */ /* 0x004fe200078e3cff */
[C---:B------:R-:W-:Y:S02]  /*4ce0*/  IMAD.IADD R7, R174.reuse, 0x1, R7 ;  /* 0x00000001ae077824 */ /* 0x040fe400078e0207 */
[----:B------:R-:W-:-:S02]  /*4cf0*/  IMAD.IADD R6, R174, 0x1, R6 ;  /* 0x00000001ae067824 */ /* 0x000fc400078e0206 */
[----:B------:R-:W-:Y:S02]  /*4d00*/  IMAD.IADD R5, R174, 0x1, R5 ;  /* 0x00000001ae057824 */ /* 0x000fe400078e0205 */
[----:B------:R-:W-:-:S04]  /*4d10*/  IMAD.WIDE R174, R13, 0x2, R196 ;  /* 0x000000020dae7825 */ /* 0x000fc800078e02c4 */
[----:B-1----:R-:W-:Y:S01]  /*4d20*/  IMAD.WIDE R176, R16, 0x2, R196 ;  /* 0x0000000210b07825 */ /* 0x002fe200078e02c4 */
[----:B------:R0:W-:Y:S03]  /*4d30*/  STL.64 [R1+0x3e0], R174 ;  /* 0x0003e0ae01007387 */ /* 0x0001e60000100a00 */
[----:B------:R-:W-:Y:S01]  /*4d40*/  IMAD.MOV.U32 R14, RZ, RZ, RZ ;  /* 0x000000ffff0e7224 */ /* 0x000fe200078e00ff */
[----:B------:R-:W-:Y:S04]  /*4d50*/  STL.64 [R1+0x3d8], R178 ;  /* 0x0003d8b201007387 */ /* 0x000fe80000100a00 */
[----:B------:R1:W-:Y:S01]  /*4d60*/  STL.64 [R1+0x3d0], R176 ;  /* 0x0003d0b001007387 */ /* 0x0003e20000100a00 */
[----:B0-----:R-:W-:-:S04]  /*4d70*/  IMAD.WIDE R174, R17, 0x2, R194 ;  /* 0x0000000211ae7825 */ /* 0x001fc800078e02c2 */
[----:B------:R-:W-:Y:S01]  /*4d80*/  IMAD.WIDE R16, R17, 0x2, R196 ;  /* 0x0000000211107825 */ /* 0x000fe200078e02c4 */
[----:B------:R0:W-:Y:S03]  /*4d90*/  STL.64 [R1+0x3c8], R174 ;  /* 0x0003c8ae01007387 */ /* 0x0001e60000100a00 */
[C---:B-1----:R-:W-:Y:S01]  /*4da0*/  IMAD.WIDE R176, R18.reuse, 0x2, R194 ;  /* 0x0000000212b07825 */ /* 0x042fe200078e02c2 */
[----:B------:R1:W-:Y:S04]  /*4db0*/  STL.64 [R1+0x3c0], R16 ;  /* 0x0003c01001007387 */ /* 0x0003e80000100a00 */
[----:B------:R-:W-:Y:S01]  /*4dc0*/  STL.64 [R1+0x3b8], R176 ;  /* 0x0003b8b001007387 */ /* 0x000fe20000100a00 */
[----:B0-----:R-:W-:-:S04]  /*4dd0*/  IMAD.WIDE R174, R18, 0x2, R196 ;  /* 0x0000000212ae7825 */ /* 0x001fc800078e02c4 */
[C---:B-1----:R-:W-:Y:S01]  /*4de0*/  IMAD.WIDE R16, R19.reuse, 0x2, R194 ;  /* 0x0000000213107825 */ /* 0x042fe200078e02c2 */
[----:B------:R0:W-:Y:S03]  /*4df0*/  STL.64 [R1+0x3b0], R174 ;  /* 0x0003b0ae01007387 */ /* 0x0001e60000100a00 */
[----:B------:R-:W-:Y:S01]  /*4e00*/  IMAD.WIDE R18, R19, 0x2, R196 ;  /* 0x0000000213127825 */ /* 0x000fe200078e02c4 */
[----:B------:R1:W-:Y:S04]  /*4e10*/  STL.64 [R1+0x3a8], R16 ;  /* 0x0003a81001007387 */ /* 0x0003e80000100a00 */
[----:B------:R2:W-:Y:S01]  /*4e20*/  STL.64 [R1+0x3a0], R18 ;  /* 0x0003a01201007387 */ /* 0x0005e20000100a00 */
[----:B0-----:R-:W-:-:S04]  /*4e30*/  IMAD.WIDE R174, R20, 0x2, R194 ;  /* 0x0000000214ae7825 */ /* 0x001fc800078e02c2 */
[----:B-1----:R-:W-:Y:S01]  /*4e40*/  IMAD.WIDE R16, R20, 0x2, R196 ;  /* 0x0000000214107825 */ /* 0x002fe200078e02c4 */
[----:B------:R-:W-:Y:S03]  /*4e50*/  STL.64 [R1+0x398], R174 ;  /* 0x000398ae01007387 */ /* 0x000fe60000100a00 */
[C---:B--2---:R-:W-:Y:S01]  /*4e60*/  IMAD.WIDE R18, R21.reuse, 0x2, R194 ;  /* 0x0000000215127825 */ /* 0x044fe200078e02c2 */
[----:B------:R0:W-:Y:S03]  /*4e70*/  STL.64 [R1+0x390], R16 ;  /* 0x0003901001007387 */ /* 0x0001e60000100a00 */
[----:B------:R-:W-:Y:S01]  /*4e80*/  IMAD.WIDE R20, R21, 0x2, R196 ;  /* 0x0000000215147825 */ /* 0x000fe200078e02c4 */
[----:B------:R1:W-:Y:S04]  /*4e90*/  STL.64 [R1+0x388], R18 ;  /* 0x0003881201007387 */ /* 0x0003e80000100a00 */
[----:B------:R2:W-:Y:S01]  /*4ea0*/  STL.64 [R1+0x380], R20 ;  /* 0x0003801401007387 */ /* 0x0005e20000100a00 */
[----:B0-----:R-:W-:-:S04]  /*4eb0*/  IMAD.WIDE R16, R22, 0x2, R194 ;  /* 0x0000000216107825 */ /* 0x001fc800078e02c2 */
[----:B-1----:R-:W-:Y:S01]  /*4ec0*/  IMAD.WIDE R18, R22, 0x2, R196 ;  /* 0x0000000216127825 */ /* 0x002fe200078e02c4 */
[----:B------:R0:W-:Y:S03]  /*4ed0*/  STL.64 [R1+0x378], R16 ;  /* 0x0003781001007387 */ /* 0x0001e60000100a00 */
[C---:B--2---:R-:W-:Y:S01]  /*4ee0*/  IMAD.WIDE R20, R23.reuse, 0x2, R194 ;  /* 0x0000000217147825 */ /* 0x044fe200078e02c2 */
[----:B------:R1:W-:Y:S04]  /*4ef0*/  STL.64 [R1+0x370], R18 ;  /* 0x0003701201007387 */ /* 0x0003e80000100a00 */
[----:B------:R2:W-:Y:S01]  /*4f00*/  STL.64 [R1+0x368], R20 ;  /* 0x0003681401007387 */ /* 0x0005e20000100a00 */
[----:B0-----:R-:W-:-:S04]  /*4f10*/  IMAD.WIDE R16, R23, 0x2, R196 ;  /* 0x0000000217107825 */ /* 0x001fc800078e02c4 */
[--C-:B-1----:R-:W-:Y:S01]  /*4f20*/  IMAD.WIDE R18, R152, 0x2, R194.reuse ;  /* 0x0000000298127825 */ /* 0x102fe200078e02c2 */
[----:B------:R0:W-:Y:S03]  /*4f30*/  STL.64 [R1+0x360], R16 ;  /* 0x0003601001007387 */ /* 0x0001e60000100a00 */
[----:B--2---:R-:W-:Y:S01]  /*4f40*/  IMAD.WIDE R20, R164, 0x2, R194 ;  /* 0x00000002a4147825 */ /* 0x004fe200078e02c2 */
[----:B------:R1:W-:Y:S03]  /*4f50*/  STL.64 [R1+0x358], R18 ;  /* 0x0003581201007387 */ /* 0x0003e60000100a00 */
[----:B0-----:R-:W-:-:S04]  /*4f60*/  IMAD.WIDE R16, R152, 0x2, R196 ;  /* 0x0000000298107825 */ /* 0x001fc800078e02c4 */
[C---:B-1----:R-:W-:Y:S01]  /*4f70*/  IMAD.WIDE R18, R153.reuse, 0x2, R194 ;  /* 0x0000000299127825 */ /* 0x042fe200078e02c2 */
[----:B------:R0:W-:Y:S04]  /*4f80*/  STL.64 [R1+0x350], R16 ;  /* 0x0003501001007387 */ /* 0x0001e80000100a00 */
[----:B------:R1:W-:Y:S01]  /*4f90*/  STL.64 [R1+0x348], R18 ;  /* 0x0003481201007387 */ /* 0x0003e20000100a00 */
        /* <DEDUP_REMOVED lines=41> */
[----:B-1----:R-:W-:Y:S01]  /*5230*/  IMAD.WIDE R18, R164, 0x2, R196 ;  /* 0x00000002a4127825 */ /* 0x002fe200078e02c4 */
[----:B------:R0:W-:Y:S04]  /*5240*/  STL.64 [R1+0x2a0], R16 ;  /* 0x0002a01001007387 */ /* 0x0001e80000100a00 */
        /* <DEDUP_REMOVED lines=9> */
[C---:B-1----:R-:W-:Y:S01]  /*52e0*/  IMAD.WIDE R20, R167.reuse, 0x2, R194 ;  /* 0x00000002a7147825 */ /* 0x042fe200078e02c2 */
[----:B------:R0:W-:Y:S03]  /*52f0*/  STL.64 [R1+0x270], R16 ;  /* 0x0002701001007387 */ /* 0x0001e60000100a00 */
[----:B--2---:R-:W-:Y:S01]  /*5300*/  IMAD.WIDE R18, R167, 0x2, R196 ;  /* 0x00000002a7127825 */ /* 0x004fe200078e02c4 */
        /* <DEDUP_REMOVED lines=18> */
[----:B------:R-:W-:Y:S04]  /*5430*/  STL.64 [R1+0x220], R20 ;  /* 0x0002201401007387 */ /* 0x000fe80000100a00 */
[----:B------:R1:W-:Y:S01]  /*5440*/  STL.64 [R1+0x218], R18 ;  /* 0x0002181201007387 */ /* 0x0003e20000100a00 */
[----:B0-----:R-:W-:-:S05]  /*5450*/  IMAD.WIDE R16, R173, 0x2, R196 ;  /* 0x00000002ad107825 */ /* 0x001fca00078e02c4 */
[----:B------:R0:W-:Y:S01]  /*5460*/  STL.64 [R1+0x210], R16 ;  /* 0x0002101001007387 */ /* 0x0001e20000100a00 */
[----:B-1----:R-:W-:Y:S02]  /*5470*/  IMAD.U32 R18, RZ, RZ, UR10 ;  /* 0x0000000aff127e24 */ /* 0x002fe4000f8e00ff */
[----:B------:R-:W-:Y:S01]  /*5480*/  IMAD.U32 R19, RZ, RZ, UR11 ;  /* 0x0000000bff137e24 */ /* 0x000fe2000f8e00ff */
[----:B------:R-:W-:-:S04]  /*5490*/  UIADD3.64 UR10, UR6, 0x100, URZ ;  /* 0x00000100060a7897 */ /* 0x000fc8000fffe03f */
[----:B------:R1:W-:Y:S01]  /*54a0*/  STL.64 [R1+0x580], R18 ;  /* 0x0005801201007387 */ /* 0x0003e20000100a00 */
[----:B0-----:R-:W-:Y:S02]  /*54b0*/  IMAD.U32 R16, RZ, RZ, UR14 ;  /* 0x0000000eff107e24 */ /* 0x001fe4000f8e00ff */
[----:B------:R-:W-:Y:S01]  /*54c0*/  IMAD.U32 R17, RZ, RZ, UR15 ;  /* 0x0000000fff117e24 */ /* 0x000fe2000f8e00ff */
[----:B------:R-:W-:-:S04]  /*54d0*/  UIADD3.64 UR14, UR6, 0x102, URZ ;  /* 0x00000102060e7897 */ /* 0x000fc8000fffe03f */
        /* <DEDUP_REMOVED lines=68> */
[----:B------:R1:W-:Y:S02]  /*5920*/  STL.64 [R1+0x4f0], R18 ;  /* 0x0004f01201007387 */ /* 0x0003e40000100a00 */
[----:B0-----:R-:W-:Y:S02]  /*5930*/  IMAD.U32 R16, RZ, RZ, UR58 ;  /* 0x0000003aff107e24 */ /* 0x001fe4000f8e00ff */
[----:B------:R-:W-:Y:S01]  /*5940*/  IMAD.U32 R17, RZ, RZ, UR59 ;  /* 0x0000003bff117e24 */ /* 0x000fe2000f8e00ff */
[----:B------:R-:W-:-:S04]  /*5950*/  UIADD3.64 UR58, UR6, 0x82, URZ ;  /* 0x00000082063a7897 */ /* 0x000fc8000fffe03f */
[----:B------:R0:W-:Y:S02]  /*5960*/  STL.64 [R1+0x4e8], R16 ;  /* 0x0004e81001007387 */ /* 0x0001e40000100a00 */
        /* <DEDUP_REMOVED lines=117> */
[----:B------:R-:W-:-:S05]  /*60c0*/  IMAD.U32 R17, RZ, RZ, UR59 ;  /* 0x0000003bff117e24 */ /* 0x000fca000f8e00ff */
[----:B------:R1:W-:Y:S02]  /*60d0*/  STL.64 [R1+0x3f8], R16 ;  /* 0x0003f81001007387 */ /* 0x0003e40000100a00 */
.L_x_1:
[----:B-1----:R-:W2:Y:S04]  /*60e0*/  LDL.64 R18, [R1+0x578] ;  /* 0x0005780001127983 */ /* 0x002ea80000100a00 */
[----:B---3--:R-:W3:Y:S01]  /*60f0*/  LDL.64 R16, [R1+0x580] ;  /* 0x0005800001107983 */ /* 0x008ee20000100a00 */
[----:B------:R-:W-:-:S03]  /*6100*/  MOV R251, UR12 ;  /* 0x0000000c00fb7c02 */ /* 0x000fc60008000f00 */
[----:B------:R0:W-:Y:S04]  /*6110*/  STL [R1+0x5bc], R14 ;  /* 0x0005bc0e01007387 */ /* 0x0001e80000100800 */
[----:B------:R1:W-:Y:S04]  /*6120*/  STL [R1+0x5b8], R0 ;  /* 0x0005b80001007387 */ /* 0x0003e80000100800 */
[----:B------:R4:W-:Y:S01]  /*6130*/  STL [R1+0x5b4], R15 ;  /* 0x0005b40f01007387 */ /* 0x0009e20000100800 */
[----:B0-----:R-:W-:-:S03]  /*6140*/  MOV R14, UR9 ;  /* 0x00000009000e7c02 */ /* 0x001fc60008000f00 */
[----:B------:R-:W-:Y:S01]  /*6150*/  STL [R1+0x5b0], R171 ;  /* 0x0005b0ab01007387 */ /* 0x000fe20000100800 */
[----:B-1----:R-:W-:-:S03]  /*6160*/  MOV R0, UR11 ;  /* 0x0000000b00007c02 */ /* 0x002fc60008000f00 */
[----:B------:R0:W-:Y:S01]  /*6170*/  STL [R1+0x5ac], R2 ;  /* 0x0005ac0201007387 */ /* 0x0001e20000100800 */
[----:B----4-:R-:W-:-:S03]  /*6180*/  MOV R15, UR15 ;  /* 0x0000000f000f7c02 */ /* 0x010fc60008000f00 */
[----:B------:R1:W-:Y:S01]  /*6190*/  STL [R1+0x4], R0 ;  /* 0x0000040001007387 */ /* 0x0003e20000100800 */
[----:B------:R-:W-:Y:S02]  /*61a0*/  MOV R239, UR22 ;  /* 0x0000001600ef7c02 */ /* 0x000fe40008000f00 */
[----:B------:R-:W-:Y:S02]  /*61b0*/  MOV R238, UR21 ;  /* 0x0000001500ee7c02 */ /* 0x000fe40008000f00 */
[----:B------:R-:W-:Y:S02]  /*61c0*/  MOV R237, UR20 ;  /* 0x0000001400ed7c02 */ /* 0x000fe40008000f00 */
[----:B0-----:R-:W-:Y:S02]  /*61d0*/  MOV R2, UR10 ;  /* 0x0000000a00027c02 */ /* 0x001fe40008000f00 */
[----:B------:R-:W-:Y:S02]  /*61e0*/  MOV R236, UR27 ;  /* 0x0000001b00ec7c02 */ /* 0x000fe40008000f00 */
[----:B------:R-:W-:Y:S01]  /*61f0*/  MOV R171, UR14 ;  /* 0x0000000e00ab7c02 */ /* 0x000fe20008000f00 */
[----:B------:R0:W-:Y:S01]  /*6200*/  STL [R1], R2 ;  /* 0x0000000201007387 */ /* 0x0001e20000100800 */
[----:B------:R-:W-:-:S04]  /*6210*/  IMAD.WIDE R152, R3, 0x2, R194 ;  /* 0x0000000203987825 */ /* 0x000fc800078e02c2 */
[----:B------:R-:W-:Y:S01]  /*6220*/  IMAD.WIDE R156, R3, 0x2, R196 ;  /* 0x00000002039c7825 */ /* 0x000fe200078e02c4 */
[----:B------:R4:W-:Y:S01]  /*6230*/  STL.64 [R1+0x5c0], R14 ;  /* 0x0005c00e01007387 */ /* 0x0009e20000100a00 */
[----:B------:R-:W-:Y:S01]  /*6240*/  UMOV UR59, 0x40000040 ;  /* 0x40000040003b7882 */ /* 0x000fe20000000000 */
[----:B-1----:R-:W-:Y:S02]  /*6250*/  MOV R0, UR8 ;  /* 0x0000000800007c02 */ /* 0x002fe40008000f00 */
[----:B------:R-:W5:Y:S01]  /*6260*/  LDL.64 R172, [R1+0x590] ;  /* 0x0005900001ac7983 */ /* 0x000f620000100a00 */
[----:B0-----:R-:W-:-:S03]  /*6270*/  MOV R2, UR13 ;  /* 0x0000000d00027c02 */ /* 0x001fc60008000f00 */
[----:B------:R-:W5:Y:S04]  /*6280*/  LDL.64 R180, [R1+0x588] ;  /* 0x0005880001b47983 */ /* 0x000f680000100a00 */
[----:B----4-:R-:W4:Y:S04]  /*6290*/  LDL.64 R14, [R1+0x3d0] ;  /* 0x0003d000010e7983 */ /* 0x010f280000100a00 */
[----:B------:R-:W4:Y:S04]  /*62a0*/  LDL.64 R178, [R1+0x3f0] ;  /* 0x0003f00001b27983 */ /* 0x000f280000100a00 */
[----:B------:R-:W4:Y:S04]  /*62b0*/  LDL.64 R188, [R1+0x3e0] ;  /* 0x0003e00001bc7983 */ /* 0x000f280000100a00 */
[----:B------:R-:W4:Y:S04]  /*62c0*/  LDL.64 R174, [R1+0x3d8] ;  /* 0x0003d80001ae7983 */ /* 0x000f280000100a00 */
[----:B------:R-:W4:Y:S04]  /*62d0*/  LDG.E.U16 R152, desc[UR60][R152.64] ;  /* 0x0000003c98987981 */ /* 0x000f28000c1e1500 */
[----:B------:R-:W4:Y:S01]  /*62e0*/  LDG.E.U16 R153, desc[UR60][R156.64] ;  /* 0x0000003c9c997981 */ /* 0x000f22000c1e1500 */
[----:B------:R-:W-:-:S02]  /*62f0*/  MOV R210, UR43 ;  /* 0x0000002b00d27c02 */ /* 0x000fc40008000f00 */
[----:B------:R-:W-:Y:S02]  /*6300*/  MOV R208, UR42 ;  /* 0x0000002a00d07c02 */ /* 0x000fe40008000f00 */
[----:B------:R-:W-:Y:S02]  /*6310*/  MOV R205, UR41 ;  /* 0x0000002900cd7c02 */ /* 0x000fe40008000f00 */
[----:B------:R-:W-:Y:S02]  /*6320*/  MOV R203, UR40 ;  /* 0x0000002800cb7c02 */ /* 0x000fe40008000f00 */
[----:B--2---:R-:W-:Y:S02]  /*6330*/  R2UR UR10, R18 ;  /* 0x00000000120a72ca */ /* 0x004fe400000e0000 */
[----:B------:R-:W-:Y:S02]  /*6340*/  R2UR UR11, R19 ;  /* 0x00000000130b72ca */ /* 0x000fe400000e0000 */
[----:B---3--:R-:W-:-:S02]  /*6350*/  R2UR UR14, R16 ;  /* 0x00000000100e72ca */ /* 0x008fc400000e0000 */
[----:B------:R-:W-:Y:S02]  /*6360*/  R2UR UR15, R17 ;  /* 0x00000000110f72ca */ /* 0x000fe400000e0000 */
[----:B------:R-:W2:Y:S04]  /*6370*/  LDL.64 R16, [R1+0x570] ;  /* 0x0005700001107983 */ /* 0x000ea80000100a00 */
[----:B------:R0:W-:Y:S04]  /*6380*/  STL.64 [R1+0x5c8], R238 ;  /* 0x0005c8ee01007387 */ /* 0x0001e80000100a00 */
[----:B------:R1:W-:Y:S04]  /*6390*/  STL.64 [R1+0x5d0], R236 ;  /* 0x0005d0ec01007387 */ /* 0x0003e80000100a00 */
[----:B------:R-:W3:Y:S04]  /*63a0*/  LDL.64 R190, [R1+0x390] ;  /* 0x0003900001be7983 */ /* 0x000ee80000100a00 */
[----:B------:R-:W2:Y:S04]  /*63b0*/  LDL.64 R176, [R1+0x3c8] ;  /* 0x0003c80001b07983 */ /* 0x000ea80000100a00 */
[----:B------:R-:W2:Y:S04]  /*63c0*/  LDL.64 R184, [R1+0x3b0] ;  /* 0x0003b00001b87983 */ /* 0x000ea80000100a00 */
[----:B------:R-:W2:Y:S04]  /*63d0*/  LDL.64 R198, [R1+0x3a0] ;  /* 0x0003a00001c67983 */ /* 0x000ea80000100a00 */
[----:B------:R-:W2:Y:S04]  /*63e0*/  LDL.64 R192, [R1+0x388] ;  /* 0x0003880001c07983 */ /* 0x000ea80000100a00 */
[----:B------:R-:W2:Y:S04]  /*63f0*/  LDL.64 R186, [R1+0x3b8] ;  /* 0x0003b80001ba7983 */ /* 0x000ea80000100a00 */
[----:B0-----:R-:W2:Y:S04]  /*6400*/  LDL.64 R238, [R1+0x358] ;  /* 0x0003580001ee7983 */ /* 0x001ea80000100a00 */
[----:B------:R-:W2:Y:S01]  /*6410*/  LDL.64 R206, [R1+0x3a8] ;  /* 0x0003a80001ce7983 */ /* 0x000ea20000100a00 */
[----:B-----5:R-:W-:-:S03]  /*6420*/  IMAD.WIDE R182, R3, 0x2, R172 ;  /* 0x0000000203b67825 */ /* 0x020fc600078e02ac */
[----:B------:R-:W5:Y:S01]  /*6430*/  LDL.64 R172, [R1+0x3c0] ;  /* 0x0003c00001ac7983 */ /* 0x000f620000100a00 */
[----:B------:R-:W-:-:S03]  /*6440*/  IMAD.WIDE R154, R3, 0x2, R180 ;  /* 0x00000002039a7825 */ /* 0x000fc600078e02b4 */
[----:B------:R-:W2:Y:S01]  /*6450*/  LDG.E.U16 R182, desc[UR60][R182.64] ;  /* 0x0000003cb6b67981 */ /* 0x000ea2000c1e1500 */
[----:B----4-:R-:W-:-:S03]  /*6460*/  IMAD.WIDE R158, R3, 0x2, R14 ;  /* 0x00000002039e7825 */ /* 0x010fc600078e020e */
[----:B------:R-:W4:Y:S04]  /*6470*/  LDL.64 R14, [R1+0x398] ;  /* 0x00039800010e7983 */ /* 0x000f280000100a00 */
[----:B------:R5:W2:Y:S01]  /*6480*/  LDG.E.U16 R181, desc[UR60][R154.64] ;  /* 0x0000003c9ab57981 */ /* 0x000aa2000c1e1500 */
[----:B------:R-:W-:-:S03]  /*6490*/  IMAD.WIDE R160, R3, 0x2, R188 ;  /* 0x0000000203a07825 */ /* 0x000fc600078e02bc */
[----:B------:R-:W2:Y:S01]  /*64a0*/  LDL.64 R188, [R1+0x380] ;  /* 0x0003800001bc7983 */ /* 0x000ea20000100a00 */
[----:B------:R-:W-:-:S03]  /*64b0*/  IMAD.WIDE R174, R3, 0x2, R174 ;  /* 0x0000000203ae7825 */ /* 0x000fc600078e02ae */
[----:B-1----:R-:W2:Y:S04]  /*64c0*/  LDL.64 R236, [R1+0x350] ;  /* 0x0003500001ec7983 */ /* 0x002ea80000100a00 */
[----:B------:R-:W2:Y:S01]  /*64d0*/  LDG.E.U16 R174, desc[UR60][R174.64] ;  /* 0x0000003caeae7981 */ /* 0x000ea2000c1e1500 */
[----:B---3--:R-:W-:-:S04]  /*64e0*/  IMAD.WIDE R190, R3, 0x2, R190 ;  /* 0x0000000203be7825 */ /* 0x008fc800078e02be */
[C---:B-----5:R-:W-:Y:S02]  /*64f0*/  IMAD.WIDE R154, R3.reuse, 0x2, R172 ;  /* 0x00000002039a7825 */ /* 0x060fe400078e02ac */
[----:B------:R-:W3:Y:S04]  /*6500*/  LDG.E.U16 R173, desc[UR60][R158.64] ;  /* 0x0000003c9ead7981 */ /* 0x000ee8000c1e1500 */
[----:B------:R4:W5:Y:S02]  /*6510*/  LDG.E.U16 R167, desc[UR60][R154.64] ;  /* 0x0000003c9aa77981 */ /* 0x000964000c1e1500 */
[C---:B----4-:R-:W-:Y:S02]  /*6520*/  IMAD.WIDE R154, R3.reuse, 0x2, R14 ;  /* 0x00000002039a7825 */ /* 0x050fe400078e020e */
[----:B------:R-:W4:Y:S04]  /*6530*/  LDL.64 R14, [R1+0x368] ;  /* 0x00036800010e7983 */ /* 0x000f280000100a00 */
[----:B------:R-:W5:Y:S04]  /*6540*/  LDG.E.U16 R155, desc[UR60][R154.64] ;  /* 0x0000003c9a9b7981 */ /* 0x000f68000c1e1500 */
[----:B------:R-:W5:Y:S04]  /*6550*/  LDG.E.U16 R154, desc[UR60][R190.64] ;  /* 0x0000003cbe9a7981 */ /* 0x000f68000c1e1500 */
[----:B------:R-:W3:Y:S01]  /*6560*/  LDL.64 R190, [R1+0x360] ;  /* 0x0003600001be7983 */ /* 0x000ee20000100a00 */
[----:B--2---:R-:W-:-:S03]  /*6570*/  IMAD.WIDE R156, R3, 0x2, R176 ;  /* 0x00000002039c7825 */ /* 0x004fc600078e02b0 */
[----:B------:R-:W2:Y:S01]  /*6580*/  LDG.E.U16 R177, desc[UR60][R160.64] ;  /* 0x0000003ca0b17981 */ /* 0x000ea2000c1e1500 */
[----:B------:R-:W-:-:S03]  /*6590*/  IMAD.WIDE R158, R3, 0x2, R184 ;  /* 0x00000002039e7825 */ /* 0x000fc600078e02b8 */
[----:B------:R0:W5:Y:S04]  /*65a0*/  LDG.E.U16 R169, desc[UR60][R156.64] ;  /* 0x0000003c9ca97981 */ /* 0x000168000c1e1500 */
[----:B------:R-:W5:Y:S04]  /*65b0*/  LDG.E.U16 R163, desc[UR60][R158.64] ;  /* 0x0000003c9ea37981 */ /* 0x000f68000c1e1500 */
[----:B------:R-:W2:Y:S01]  /*65c0*/  LDL.64 R184, [R1+0x370] ;  /* 0x0003700001b87983 */ /* 0x000ea20000100a00 */
[----:B0-----:R-:W-:-:S03]  /*65d0*/  IMAD.WIDE R156, R3, 0x2, R198 ;  /* 0x00000002039c7825 */ /* 0x001fc600078e02c6 */
[----:B------:R-:W5:Y:S04]  /*65e0*/  LDL.64 R198, [R1+0x348] ;  /* 0x0003480001c67983 */ /* 0x000f680000100a00 */
[----:B------:R0:W5:Y:S02]  /*65f0*/  LDG.E.U16 R159, desc[UR60][R156.64] ;  /* 0x0000003c9c9f7981 */ /* 0x000164000c1e1500 */
[----:B0-----:R-:W-:-:S04]  /*6600*/  IMAD.WIDE R156, R3, 0x2, R192 ;  /* 0x00000002039c7825 */ /* 0x001fc800078e02c0 */
[C---:B---3--:R-:W-:Y:S02]  /*6610*/  IMAD.WIDE R190, R3.reuse, 0x2, R190 ;  /* 0x0000000203be7825 */ /* 0x048fe400078e02be */
[----:B------:R-:W3:Y:S02]  /*6620*/  LDG.E.U16 R156, desc[UR60][R156.64] ;  /* 0x0000003c9c9c7981 */ /* 0x000ee4000c1e1500 */
[C---:B----4-:R-:W-:Y:S02]  /*6630*/  IMAD.WIDE R192, R3.reuse, 0x2, R14 ;  /* 0x0000000203c07825 */ /* 0x050fe400078e020e */
[----:B------:R-:W4:Y:S04]  /*6640*/  LDG.E.U16 R175, desc[UR60][R190.64] ;  /* 0x0000003cbeaf7981 */ /* 0x000f28000c1e1500 */
[----:B------:R-:W4:Y:S01]  /*6650*/  LDG.E.U16 R176, desc[UR60][R192.64] ;  /* 0x0000003cc0b07981 */ /* 0x000f22000c1e1500 */
[----:B------:R-:W-:-:S03]  /*6660*/  IMAD.WIDE R164, R3, 0x2, R186 ;  /* 0x0000000203a47825 */ /* 0x000fc600078e02ba */
[----:B------:R-:W3:Y:S04]  /*6670*/  LDL.64 R186, [R1+0x378] ;  /* 0x0003780001ba7983 */ /* 0x000ee80000100a00 */
[----:B------:R-:W4:Y:S04]  /*6680*/  LDL.64 R190, [R1+0x338] ;  /* 0x0003380001be7983 */ /* 0x000f280000100a00 */
[----:B------:R-:W3:Y:S01]  /*6690*/  LDL.64 R192, [R1+0x340] ;  /* 0x0003400001c07983 */ /* 0x000ee20000100a00 */
[----:B------:R-:W-:-:S03]  /*66a0*/  IMAD.WIDE R188, R3, 0x2, R188 ;  /* 0x0000000203bc7825 */ /* 0x000fc600078e02bc */
[----:B------:R-:W3:Y:S04]  /*66b0*/  LDL.64 R14, [R1+0x320] ;  /* 0x00032000010e7983 */ /* 0x000ee80000100a00 */
[----:B------:R0:W3:Y:S01]  /*66c0*/  LDG.E.U16 R183, desc[UR60][R188.64] ;  /* 0x0000003cbcb77981 */ /* 0x0000e2000c1e1500 */
[----:B------:R-:W-:-:S03]  /*66d0*/  IMAD.WIDE R178, R3, 0x2, R178 ;  /* 0x0000000203b27825 */ /* 0x000fc600078e02b2 */
[----:B------:R-:W3:Y:S01]  /*66e0*/  LDG.E.U16 R164, desc[UR60][R164.64] ;  /* 0x0000003ca4a47981 */ /* 0x000ee2000c1e1500 */
[----:B------:R-:W-:-:S03]  /*66f0*/  IMAD.WIDE R160, R3, 0x2, R206 ;  /* 0x0000000203a07825 */ /* 0x000fc600078e02ce */
[----:B------:R-:W3:Y:S01]  /*6700*/  LDL.64 R206, [R1+0x328] ;  /* 0x0003280001ce7983 */ /* 0x000ee20000100a00 */
[----:B0-----:R-:W-:-:S03]  /*6710*/  IMAD.WIDE R188, R3, 0x2, R238 ;  /* 0x0000000203bc7825 */ /* 0x001fc600078e02ee */
[----:B------:R-:W3:Y:S01]  /*6720*/  LDG.E.U16 R178, desc[UR60][R178.64] ;  /* 0x0000003cb2b27981 */ /* 0x000ee2000c1e1500 */
[----:B--2---:R-:W-:-:S03]  /*6730*/  IMAD.WIDE R184, R3, 0x2, R184 ;  /* 0x0000000203b87825 */ /* 0x004fc600078e02b8 */
[----:B------:R-:W2:Y:S04]  /*6740*/  LDG.E.U16 R172, desc[UR60][R188.64] ;  /* 0x0000003cbcac7981 */ /* 0x000ea8000c1e1500 */
[----:B------:R-:W2:Y:S04]  /*6750*/  LDL.64 R238, [R1+0x308] ;  /* 0x0003080001ee7983 */ /* 0x000ea80000100a00 */
[----:B------:R5:W2:Y:S04]  /*6760*/  LDG.E.U16 R179, desc[UR60][R184.64] ;  /* 0x0000003cb8b37981 */ /* 0x000aa8000c1e1500 */
[----:B------:R-:W2:Y:S04]  /*6770*/  LDL.64 R188, [R1+0x330] ;  /* 0x0003300001bc7983 */ /* 0x000ea80000100a00 */
[----:B------:R-:W2:Y:S01]  /*6780*/  LDG.E.U16 R160, desc[UR60][R160.64] ;  /* 0x0000003ca0a07981 */ /* 0x000ea2000c1e1500 */
[----:B-----5:R-:W-:-:S03]  /*6790*/  IMAD.WIDE R184, R3, 0x2, R198 ;  /* 0x0000000203b87825 */ /* 0x020fc600078e02c6 */
[----:B------:R-:W5:Y:S04]  /*67a0*/  LDL.64 R198, [R1+0x2f8] ;  /* 0x0002f80001c67983 */ /* 0x000f680000100a00 */
[----:B------:R0:W5:Y:S01]  /*67b0*/  LDG.E.U16 R166, desc[UR60][R184.64] ;  /* 0x0000003cb8a67981 */ /* 0x000162000c1e1500 */
[----:B----4-:R-:W-:-:S04]  /*67c0*/  IMAD.WIDE R190, R3, 0x2, R190 ;  /* 0x0000000203be7825 */ /* 0x010fc800078e02be */
[C---:B---3--:R-:W-:Y:S01]  /*67d0*/  IMAD.WIDE R192, R3.reuse, 0x2, R192 ;  /* 0x0000000203c07825 */ /* 0x048fe200078e02c0 */
[----:B------:R-:W3:Y:S04]  /*67e0*/  LDG.E.U16 R162, desc[UR60][R190.64] ;  /* 0x0000003cbea27981 */ /* 0x000ee8000c1e1500 */
[----:B------:R-:W4:Y:S04]  /*67f0*/  LDG.E.U16 R165, desc[UR60][R192.64] ;  /* 0x0000003cc0a57981 */ /* 0x000f28000c1e1500 */
[----:B------:R-:W5:Y:S04]  /*6800*/  LDL.64 R190, [R1+0x318] ;  /* 0x0003180001be7983 */ /* 0x000f680000100a00 */
[----:B------:R-:W3:Y:S01]  /*6810*/  LDL.64 R192, [R1+0x310] ;  /* 0x0003100001c07983 */ /* 0x000ee20000100a00 */
[----:B------:R-:W-:-:S05]  /*6820*/  IMAD.WIDE R186, R3, 0x2, R186 ;  /* 0x0000000203ba7825 */ /* 0x000fca00078e02ba */
[----:B------:R1:W4:Y:S01]  /*6830*/  LDG.E.U16 R180, desc[UR60][R186.64] ;  /* 0x0000003cbab47981 */ /* 0x000322000c1e1500 */
[----:B0-----:R-:W-:-:S03]  /*6840*/  IMAD.WIDE R184, R3, 0x2, R14 ;  /* 0x0000000203b87825 */ /* 0x001fc600078e020e */
[----:B------:R-:W4:Y:S04]  /*6850*/  LDL.64 R14, [R1+0x2d0] ;  /* 0x0002d000010e7983 */ /* 0x000f280000100a00 */
[----:B------:R-:W4:Y:S01]  /*6860*/  LDG.E.U16 R157, desc[UR60][R184.64] ;  /* 0x0000003cb89d7981 */ /* 0x000f22000c1e1500 */
[----:B-1----:R-:W-:-:S03]  /*6870*/  IMAD.WIDE R186, R3, 0x2, R236 ;  /* 0x0000000203ba7825 */ /* 0x002fc600078e02ec */
[----:B------:R-:W4:Y:S04]  /*6880*/  LDL.64 R236, [R1+0x300] ;  /* 0x0003000001ec7983 */ /* 0x000f280000100a00 */
[----:B------:R0:W4:Y:S01]  /*6890*/  LDG.E.U16 R170, desc[UR60][R186.64] ;  /* 0x0000003cbaaa7981 */ /* 0x000122000c1e1500 */
[----:B--2---:R-:W-:-:S05]  /*68a0*/  IMAD.WIDE R188, R3, 0x2, R188 ;  /* 0x0000000203bc7825 */ /* 0x004fca00078e02bc */
[----:B------:R1:W2:Y:S01]  /*68b0*/  LDG.E.U16 R161, desc[UR60][R188.64] ;  /* 0x0000003cbca17981 */ /* 0x0002a2000c1e1500 */
[----:B0-----:R-:W-:-:S03]  /*68c0*/  IMAD.WIDE R186, R3, 0x2, R206 ;  /* 0x0000000203ba7825 */ /* 0x001fc600078e02ce */
[----:B------:R-:W2:Y:S04]  /*68d0*/  LDL.64 R206, [R1+0x2d8] ;  /* 0x0002d80001ce7983 */ /* 0x000ea80000100a00 */
[----:B------:R3:W2:Y:S01]  /*68e0*/  LDG.E.U16 R158, desc[UR60][R186.64] ;  /* 0x0000003cba9e7981 */ /* 0x0006a2000c1e1500 */
[----:B-1----:R-:W-:-:S03]  /*68f0*/  IMAD.WIDE R188, R3, 0x2, R238 ;  /* 0x0000000203bc7825 */ /* 0x002fc600078e02ee */
[----:B------:R-:W2:Y:S04]  /*6900*/  LDL.64 R238, [R1+0x2b0] ;  /* 0x0002b00001ee7983 */ /* 0x000ea80000100a00 */
[----:B------:R-:W2:Y:S04]  /*6910*/  LDG.E.U16 R200, desc[UR60][R188.64] ;  /* 0x0000003cbcc87981 */ /* 0x000ea8000c1e1500 */
[----:B------:R-:W2:Y:S01]  /*6920*/  LDL.64 R188, [R1+0x2e0] ;  /* 0x0002e00001bc7983 */ /* 0x000ea20000100a00 */
[----:B-----5:R-:W-:-:S04]  /*6930*/  IMAD.WIDE R184, R3, 0x2, R190 ;  /* 0x0000000203b87825 */ /* 0x020fc800078e02be */
[----:B---3--:R-:W-:-:S04]  /*6940*/  IMAD.WIDE R186, R3, 0x2, R192 ;  /* 0x0000000203ba7825 */ /* 0x008fc800078e02c0 */
[C---:B------:R-:W-:Y:S02]  /*6950*/  IMAD.WIDE R192, R3.reuse, 0x2, R198 ;  /* 0x0000000203c07825 */ /* 0x040fe400078e02c6 */
[----:B------:R-:W3:Y:S04]  /*6960*/  LDG.E.U16 R198, desc[UR60][R184.64] ;  /* 0x0000003cb8c67981 */ /* 0x000ee8000c1e1500 */
[----:B------:R-:W5:Y:S04]  /*6970*/  LDG.E.U16 R199, desc[UR60][R186.64] ;  /* 0x0000003cbac77981 */ /* 0x000f68000c1e1500 */
[----:B------:R0:W3:Y:S04]  /*6980*/  LDG.E.U16 R204, desc[UR60][R192.64] ;  /* 0x0000003cc0cc7981 */ /* 0x0000e8000c1e1500 */
[----:B------:R-:W5:Y:S04]  /*6990*/  LDL.64 R184, [R1+0x2f0] ;  /* 0x0002f00001b87983 */ /* 0x000f680000100a00 */
[----:B------:R-:W3:Y:S01]  /*69a0*/  LDL.64 R186, [R1+0x2e8] ;  /* 0x0002e80001ba7983 */ /* 0x000ee20000100a00 */
[----:B----4-:R-:W-:-:S03]  /*69b0*/  IMAD.WIDE R190, R3, 0x2, R236 ;  /* 0x0000000203be7825 */ /* 0x010fc600078e02ec */
[----:B------:R-:W4:Y:S04]  /*69c0*/  LDL.64 R236, [R1+0x2a8] ;  /* 0x0002a80001ec7983 */ /* 0x000f280000100a00 */
[----:B------:R2:W4:Y:S01]  /*69d0*/  LDG.E.U16 R202, desc[UR60][R190.64] ;  /* 0x0000003cbeca7981 */ /* 0x000522000c1e1500 */
[----:B0-----:R-:W-:-:S03]  /*69e0*/  IMAD.WIDE R192, R3, 0x2, R14 ;  /* 0x0000000203c07825 */ /* 0x001fc600078e020e */
[----:B------:R-:W4:Y:S04]  /*69f0*/  LDL.64 R14, [R1+0x2a0] ;  /* 0x0002a000010e7983 */ /* 0x000f280000100a00 */
[----:B------:R-:W4:Y:S01]  /*6a00*/  LDG.E.U16 R214, desc[UR60][R192.64] ;  /* 0x0000003cc0d67981 */ /* 0x000f22000c1e1500 */
[----:B--2---:R-:W-:-:S05]  /*6a10*/  IMAD.WIDE R190, R3, 0x2, R206 ;  /* 0x0000000203be7825 */ /* 0x004fca00078e02ce */
[----:B------:R0:W2:Y:S01]  /*6a20*/  LDG.E.U16 R212, desc[UR60][R190.64] ;  /* 0x0000003cbed47981 */ /* 0x0000a2000c1e1500 */
[----:B------:R-:W-:-:S05]  /*6a30*/  IMAD.WIDE R188, R3, 0x2, R188 ;  /* 0x0000000203bc7825 */ /* 0x000fca00078e02bc */
[----:B------:R1:W2:Y:S04]  /*6a40*/  LDG.E.U16 R209, desc[UR60][R188.64] ;  /* 0x0000003cbcd17981 */ /* 0x0002a8000c1e1500 */
[----:B------:R-:W1:Y:S01]  /*6a50*/  LDL.64 R188, [R1+0x2b8] ;  /* 0x0002b80001bc7983 */ /* 0x000e620000100a00 */
[----:B-----5:R-:W-:-:S04]  /*6a60*/  IMAD.WIDE R184, R3, 0x2, R184 ;  /* 0x0000000203b87825 */ /* 0x020fc800078e02b8 */
[C---:B---3--:R-:W-:Y:S01]  /*6a70*/  IMAD.WIDE R186, R3.reuse, 0x2, R186 ;  /* 0x0000000203ba7825 */ /* 0x048fe200078e02ba */
[----:B------:R3:W5:Y:S04]  /*6a80*/  LDG.E.U16 R206, desc[UR60][R184.64] ;  /* 0x0000003cb8ce7981 */ /* 0x000768000c1e1500 */
[----:B------:R3:W2:Y:S04]  /*6a90*/  LDG.E.U16 R207, desc[UR60][R186.64] ;  /* 0x0000003cbacf7981 */ /* 0x0006a8000c1e1500 */
[----:B------:R-:W3:Y:S04]  /*6aa0*/  LDL.64 R184, [R1+0x2c8] ;  /* 0x0002c80001b87983 */ /* 0x000ee80000100a00 */
[----:B------:R-:W5:Y:S01]  /*6ab0*/  LDL.64 R186, [R1+0x2c0] ;  /* 0x0002c00001ba7983 */ /* 0x000f620000100a00 */
[----:B0-----:R-:W-:-:S03]  /*6ac0*/  IMAD.WIDE R190, R3, 0x2, R238 ;  /* 0x0000000203be7825 */ /* 0x001fc600078e02ee */
[----:B------:R-:W2:Y:S04]  /*6ad0*/  LDL.64 R238, [R1+0x268] ;  /* 0x0002680001ee7983 */ /* 0x000ea80000100a00 */
[----:B------:R-:W2:Y:S01]  /*6ae0*/  LDG.E.U16 R222, desc[UR60][R190.64] ;  /* 0x0000003cbede7981 */ /* 0x000ea2000c1e1500 */
[----:B----4-:R-:W-:-:S03]  /*6af0*/  IMAD.WIDE R192, R3, 0x2, R236 ;  /* 0x0000000203c07825 */ /* 0x010fc600078e02ec */
[----:B------:R-:W4:Y:S04]  /*6b00*/  LDL.64 R236, [R1+0x260] ;  /* 0x0002600001ec7983 */ /* 0x000f280000100a00 */
[----:B------:R-:W4:Y:S04]  /*6b10*/  LDG.E.U16 R224, desc[UR60][R192.64] ;  /* 0x0000003cc0e07981 */ /* 0x000f28000c1e1500 */
[----:B------:R-:W2:Y:S04]  /*6b20*/  LDL.64 R190, [R1+0x288] ;  /* 0x0002880001be7983 */ /* 0x000ea80000100a00 */
[----:B------:R-:W4:Y:S01]  /*6b30*/  LDL.64 R192, [R1+0x280] ;  /* 0x0002800001c07983 */ /* 0x000f220000100a00 */
[----:B-1----:R-:W-:-:S05]  /*6b40*/  IMAD.WIDE R188, R3, 0x2, R188 ;  /* 0x0000000203bc7825 */ /* 0x002fca00078e02bc */
[----:B------:R-:W4:Y:S04]  /*6b50*/  LDG.E.U16 R220, desc[UR60][R188.64] ;  /* 0x0000003cbcdc7981 */ /* 0x000f28000c1e1500 */
[----:B------:R-:W4:Y:S01]  /*6b60*/  LDL.64 R188, [R1+0x290] ;  /* 0x0002900001bc7983 */ /* 0x000f220000100a00 */
[----:B---3--:R-:W-:-:S04]  /*6b70*/  IMAD.WIDE R184, R3, 0x2, R184 ;  /* 0x0000000203b87825 */ /* 0x008fc800078e02b8 */
[C---:B-----5:R-:W-:Y:S01]  /*6b80*/  IMAD.WIDE R186, R3.reuse, 0x2, R186 ;  /* 0x0000000203ba7825 */ /* 0x060fe200078e02ba */
[----:B------:R0:W3:Y:S04]  /*6b90*/  LDG.E.U16 R216, desc[UR60][R184.64] ;  /* 0x0000003cb8d87981 */ /* 0x0000e8000c1e1500 */
[----:B------:R-:W5:Y:S01]  /*6ba0*/  LDG.E.U16 R218, desc[UR60][R186.64] ;  /* 0x0000003cbada7981 */ /* 0x000f62000c1e1500 */
[----:B0-----:R-:W-:-:S03]  /*6bb0*/  IMAD.WIDE R184, R3, 0x2, R14 ;  /* 0x0000000203b87825 */ /* 0x001fc600078e020e */
[----:B------:R-:W3:Y:S04]  /*6bc0*/  LDL.64 R14, [R1+0x258] ;  /* 0x00025800010e7983 */ /* 0x000ee80000100a00 */
[----:B------:R-:W5:Y:S04]  /*6bd0*/  LDL.64 R186, [R1+0x298] ;  /* 0x0002980001ba7983 */ /* 0x000f680000100a00 */
[----:B------:R-:W3:Y:S04]  /*6be0*/  LDG.E.U16 R226, desc[UR60][R184.64] ;  /* 0x0000003cb8e27981 */ /* 0x000ee8000c1e1500 */
[----:B------:R-:W3:Y:S01]  /*6bf0*/  LDL.64 R184, [R1+0x278] ;  /* 0x0002780001b87983 */ /* 0x000ee20000100a00 */
[----:B--2---:R-:W-:-:S06]  /*6c00*/  IMAD.WIDE R190, R3, 0x2, R190 ;  /* 0x0000000203be7825 */ /* 0x004fcc00078e02be */
[----:B------:R-:W2:Y:S01]  /*6c10*/  LDG.E.U16 R190, desc[UR60][R190.64] ;  /* 0x0000003cbebe7981 */ /* 0x000ea2000c1e1500 */
[----:B----4-:R-:W-:-:S05]  /*6c20*/  IMAD.WIDE R188, R3, 0x2, R188 ;  /* 0x0000000203bc7825 */ /* 0x010fca00078e02bc */
[----:B------:R0:W4:Y:S02]  /*6c30*/  LDG.E.U16 R230, desc[UR60][R188.64] ;  /* 0x0000003cbce67981 */ /* 0x000124000c1e1500 */
[C---:B0-----:R-:W-:Y:S02]  /*6c40*/  IMAD.WIDE R188, R3.reuse, 0x2, R238 ;  /* 0x0000000203bc7825 */ /* 0x041fe400078e02ee */
[----:B------:R-:W2:Y:S04]  /*6c50*/  LDL.64 R238, [R1+0x220] ;  /* 0x0002200001ee7983 */ /* 0x000ea80000100a00 */
[----:B------:R-:W4:Y:S01]  /*6c60*/  LDG.E.U16 R188, desc[UR60][R188.64] ;  /* 0x0000003cbcbc7981 */ /* 0x000f22000c1e1500 */
[----:B-----5:R-:W-:-:S05]  /*6c70*/  IMAD.WIDE R186, R3, 0x2, R186 ;  /* 0x0000000203ba7825 */ /* 0x020fca00078e02ba */
[----:B------:R-:W5:Y:S01]  /*6c80*/  LDG.E.U16 R228, desc[UR60][R186.64] ;  /* 0x0000003cbae47981 */ /* 0x000f62000c1e1500 */
[----:B---3--:R-:W-:-:S03]  /*6c90*/  IMAD.WIDE R184, R3, 0x2, R184 ;  /* 0x0000000203b87825 */ /* 0x008fc600078e02b8 */
[----:B------:R-:W3:Y:S04]  /*6ca0*/  LDL.64 R186, [R1+0x270] ;  /* 0x0002700001ba7983 */ /* 0x000ee80000100a00 */
[----:B------:R0:W4:Y:S02]  /*6cb0*/  LDG.E.U16 R191, desc[UR60][R184.64] ;  /* 0x0000003cb8bf7981 */ /* 0x000124000c1e1500 */
[C---:B0-----:R-:W-:Y:S02]  /*6cc0*/  IMAD.WIDE R184, R3.reuse, 0x2, R236 ;  /* 0x0000000203b87825 */ /* 0x041fe400078e02ec */
[----:B------:R-:W5:Y:S04]  /*6cd0*/  LDL.64 R236, [R1+0x218] ;  /* 0x0002180001ec7983 */ /* 0x000f680000100a00 */
[----:B------:R-:W4:Y:S04]  /*6ce0*/  LDG.E.U16 R189, desc[UR60][R184.64] ;  /* 0x0000003cb8bd7981 */ /* 0x000f28000c1e1500 */
[----:B------:R-:W2:Y:S01]  /*6cf0*/  LDL.64 R184, [R1+0x250] ;  /* 0x0002500001b87983 */ /* 0x000ea20000100a00 */
[----:B------:R-:W-:-:S06]  /*6d00*/  IMAD.WIDE R192, R3, 0x2, R192 ;  /* 0x0000000203c07825 */ /* 0x000fcc00078e02c0 */
[----:B------:R-:W4:Y:S01]  /*6d10*/  LDG.E.U16 R192, desc[UR60][R192.64] ;  /* 0x0000003cc0c07981 */ /* 0x000f22000c1e1500 */
[----:B---3--:R-:W-:-:S05]  /*6d20*/  IMAD.WIDE R186, R3, 0x2, R186 ;  /* 0x0000000203ba7825 */ /* 0x008fca00078e02ba */
[----:B------:R0:W3:Y:S02]  /*6d30*/  LDG.E.U16 R193, desc[UR60][R186.64] ;  /* 0x0000003cbac17981 */ /* 0x0000e4000c1e1500 */
[C---:B0-----:R-:W-:Y:S02]  /*6d40*/  IMAD.WIDE R186, R3.reuse, 0x2, R14 ;  /* 0x0000000203ba7825 */ /* 0x041fe400078e020e */
[----:B------:R-:W4:Y:S04]  /*6d50*/  LDL.64 R14, [R1+0x210] ;  /* 0x00021000010e7983 */ /* 0x000f280000100a00 */
[----:B------:R-:W3:Y:S01]  /*6d60*/  LDG.E.U16 R186, desc[UR60][R186.64] ;  /* 0x0000003cbaba7981 */ /* 0x000ee2000c1e1500 */
[----:B--2---:R-:W-:-:S05]  /*6d70*/  IMAD.WIDE R184, R3, 0x2, R184 ;  /* 0x0000000203b87825 */ /* 0x004fca00078e02b8 */
[----:B------:R0:W2:Y:S04]  /*6d80*/  LDG.E.U16 R187, desc[UR60][R184.64] ;  /* 0x0000003cb8bb7981 */ /* 0x0000a8000c1e1500 */
[----:B------:R-:W0:Y:S02]  /*6d90*/  LDL.64 R184, [R1+0x248] ;  /* 0x0002480001b87983 */ /* 0x000e240000100a00 */
[----:B0-----:R-:W-:-:S05]  /*6da0*/  IMAD.WIDE R184, R3, 0x2, R184 ;  /* 0x0000000203b87825 */ /* 0x001fca00078e02b8 */
        /* <DEDUP_REMOVED lines=12> */
[----:B------:R0:W2:Y:S02]  /*6e70*/  LDG.E.U16 R248, desc[UR60][R184.64] ;  /* 0x0000003cb8f87981 */ /* 0x0000a4000c1e1500 */
[C---:B0-----:R-:W-:Y:S02]  /*6e80*/  IMAD.WIDE R184, R3.reuse, 0x2, R238 ;  /* 0x0000000203b87825 */ /* 0x041fe400078e02ee */
[----:B------:R-:W2:Y:S04]  /*6e90*/  LDL R238, [R1+0x5a0] ;  /* 0x0005a00001ee7983 */ /* 0x000ea80000100800 */
[----:B------:R5:W2:Y:S02]  /*6ea0*/  LDG.E.U16 R250, desc[UR60][R184.64] ;  /* 0x0000003cb8fa7981 */ /* 0x000aa4000c1e1500 */
[----:B-----5:R-:W-:-:S02]  /*6eb0*/  IMAD.WIDE R184, R3, 0x2, R236 ;  /* 0x0000000203b87825 */ /* 0x020fc400078e02ec */
[----:B------:R-:W5:Y:S04]  /*6ec0*/  LDL.64 R236, [R1+0x558] ;  /* 0x0005580001ec7983 */ /* 0x000f680000100a00 */
[----:B------:R4:W5:Y:S02]  /*6ed0*/  LDG.E.U16 R252, desc[UR60][R184.64] ;  /* 0x0000003cb8fc7981 */ /* 0x000964000c1e1500 */
[----:B----4-:R-:W-:Y:S02]  /*6ee0*/  IMAD.WIDE R184, R3, 0x2, R14 ;  /* 0x0000000203b87825 */ /* 0x010fe400078e020e */
[----:B------:R-:W4:Y:S04]  /*6ef0*/  LDL.64 R14, [R1+0x550] ;  /* 0x00055000010e7983 */ /* 0x000f280000100a00 */
[----:B------:R-:W4:Y:S01]  /*6f00*/  LDG.E.U16 R184, desc[UR60][R184.64] ;  /* 0x0000003cb8b87981 */ /* 0x000f22000c1e1500 */
[----:B------:R-:W-:Y:S06]  /*6f10*/  BAR.SYNC.DEFER_BLOCKING 0x0 ;  /* 0x0000000000007b1d */ /* 0x000fec0000010000 */
        /* <DEDUP_REMOVED lines=10> */
[----:B------:R1:W-:Y:S04]  /*6fc0*/  STS.U16 [R11+0x10480], R180 ;  /* 0x010480b40b007388 */ /* 0x0003e80000000400 */
[----:B------:R-:W-:Y:S04]  /*6fd0*/  STS.U16 [R11+0x14480], R179 ;  /* 0x014480b30b007388 */ /* 0x000fe80000000400 */
[----:B------:R-:W-:Y:S04]  /*6fe0*/  STS.U16 [R11+0x10880], R204 ;  /* 0x010880cc0b007388 */ /* 0x000fe80000000400 */
[----:B------:R-:W-:Y:S04]  /*6ff0*/  STS.U16 [R11+0x14880], R206 ;  /* 0x014880ce0b007388 */ /* 0x000fe80000000400 */
[----:B------:R-:W-:Y:S04]  /*7000*/  STS.U16 [R11+0x10c80], R191 ;  /* 0x010c80bf0b007388 */ /* 0x000fe80000000400 */
[----:B---3--:R-:W-:Y:S04]  /*7010*/  STS.U16 [R11+0x14c80], R193 ;  /* 0x014c80c10b007388 */ /* 0x008fe80000000400 */
        /* <DEDUP_REMOVED lines=38> */
[----:B0-----:R-:W2:Y:S04]  /*7280*/  LDL.64 R182, [R1+0x548] ;  /* 0x0005480001b67983 */ /* 0x001ea80000100a00 */
[----:B-1----:R-:W3:Y:S04]  /*7290*/  LDL.64 R180, [R1+0x560] ;  /* 0x0005600001b47983 */ /* 0x002ee80000100a00 */
[----:B------:R-:W-:Y:S01]  /*72a0*/  STS.U16 [R6+0x10f00], R248 ;  /* 0x010f00f806007388 */ /* 0x000fe20000000400 */
[----:B------:R-:W-:Y:S01]  /*72b0*/  R2UR UR58, R238 ;  /* 0x00000000ee3a72ca */ /* 0x000fe200000e0000 */
[----:B------:R-:W-:-:S02]  /*72c0*/  UIADD3.64 UR12, UR4, 0x80, URZ ;  /* 0x00000080040c7897 */ /* 0x000fc4000fffe03f */
[----:B------:R-:W-:Y:S01]  /*72d0*/  UIADD3.64 UR8, UR4, 0x100, URZ ;  /* 0x0000010004087897 */ /* 0x000fe2000fffe03f */
[----:B------:R-:W-:Y:S04]  /*72e0*/  STS.U16 [R6+0x14f00], R250 ;  /* 0x014f00fa06007388 */ /* 0x000fe80000000400 */
[----:B------:R-:W-:Y:S04]  /*72f0*/  STS.U16 [R5+0x10380], R155 ;  /* 0x0103809b05007388 */ /* 0x000fe80000000400 */
[----:B------:R-:W-:Y:S04]  /*7300*/  STS.U16 [R5+0x14380], R154 ;  /* 0x0143809a05007388 */ /* 0x000fe80000000400 */
[----:B------:R-:W-:Y:S04]  /*7310*/  STS.U16 [R5+0x10780], R198 ;  /* 0x010780c605007388 */ /* 0x000fe80000000400 */
[----:B------:R0:W-:Y:S04]  /*7320*/  STS.U16 [R5+0x14780], R199 ;  /* 0x014780c705007388 */ /* 0x0001e80000000400 */
[----:B------:R-:W-:Y:S04]  /*7330*/  STS.U16 [R5+0x10b80], R228 ;  /* 0x010b80e405007388 */ /* 0x000fe80000000400 */
[----:B------:R-:W-:Y:S04]  /*7340*/  STS.U16 [R5+0x14b80], R230 ;  /* 0x014b80e605007388 */ /* 0x000fe80000000400 */
[----:B-----5:R-:W-:Y:S04]  /*7350*/  STS.U16 [R5+0x10f80], R252 ;  /* 0x010f80fc05007388 */ /* 0x020fe80000000400 */
[----:B----4-:R1:W-:Y:S01]  /*7360*/  STS.U16 [R5+0x14f80], R184 ;  /* 0x014f80b805007388 */ /* 0x0103e20000000400 */
[----:B------:R4:W-:Y:S06]  /*7370*/  MEMBAR.ALL.CTA ;  /* 0x0000000000007992 */ /* 0x0009ec0000008000 */
[----:B----4-:R-:W4:Y:S01]  /*7380*/  FENCE.VIEW.ASYNC.S ;  /* 0x00000000000073c6 */ /* 0x010f220000000000 */
[----:B------:R-:W-:-:S02]  /*7390*/  R2UR UR42, R16 ;  /* 0x00000000102a72ca */ /* 0x000fc400000e0000 */
[----:B------:R-:W-:Y:S01]  /*73a0*/  R2UR UR43, R17 ;  /* 0x00000000112b72ca */ /* 0x000fe200000e0000 */
[----:B------:R-:W-:Y:S01]  /*73b0*/  UIADD3.64 UR40, UR4, 0x180, URZ ;  /* 0x0000018004287897 */ /* 0x000fe2000fffe03f */
[----:B------:R-:W5:Y:S04]  /*73c0*/  LDL.64 R238, [R1+0x540] ;  /* 0x0005400001ee7983 */ /* 0x000f680000100a00 */
[----:B0-----:R-:W5:Y:S01]  /*73d0*/  LDL.64 R198, [R1+0x530] ;  /* 0x0005300001c67983 */ /* 0x001f620000100a00 */
[----:B------:R-:W-:-:S03]  /*73e0*/  MOV R170, UR56 ;  /* 0x0000003800aa7c02 */ /* 0x000fc60008000f00 */
[----:B------:R-:W5:Y:S04]  /*73f0*/  LDL.64 R192, [R1+0x528] ;  /* 0x0005280001c07983 */ /* 0x000f680000100a00 */
[----:B------:R-:W5:Y:S04]  /*7400*/  LDL.64 R190, [R1+0x520] ;  /* 0x0005200001be7983 */ /* 0x000f680000100a00 */
[----:B------:R-:W5:Y:S01]  /*7410*/  LDL.64 R188, [R1+0x518] ;  /* 0x0005180001bc7983 */ /* 0x000f620000100a00 */
[----:B----4-:R-:W-:Y:S01]  /*7420*/  BAR.SYNC.DEFER_BLOCKING 0x0 ;  /* 0x0000000000007b1d */ /* 0x010fe20000010000 */
[----:B------:R-:W-:-:S02]  /*7430*/  MOV R249, UR19 ;  /* 0x0000001300f97c02 */ /* 0x000fc40008000f00 */
[----:B------:R-:W-:Y:S02]  /*7440*/  MOV R247, UR18 ;  /* 0x0000001200f77c02 */ /* 0x000fe40008000f00 */
[----:B------:R-:W-:Y:S02]  /*7450*/  MOV R245, UR17 ;  /* 0x0000001100f57c02 */ /* 0x000fe40008000f00 */
[----:B------:R-:W-:Y:S01]  /*7460*/  MOV R243, UR16 ;  /* 0x0000001000f37c02 */ /* 0x000fe20008000f00 */
[----:B------:R-:W4:Y:S01]  /*7470*/  LDL.64 R186, [R1+0x510] ;  /* 0x0005100001ba7983 */ /* 0x000f220000100a00 */
[----:B------:R-:W-:Y:S01]  /*7480*/  MOV R241, UR23 ;  /* 0x0000001700f17c02 */ /* 0x000fe20008000f00 */
[----:B------:R-:W-:Y:S01]  /*7490*/  UIADD3.64 UR20, UR4, 0x500, URZ ;  /* 0x0000050004147897 */ /* 0x000fe2000fffe03f */
[----:B------:R-:W-:Y:S01]  /*74a0*/  MOV R235, UR26 ;  /* 0x0000001a00eb7c02 */ /* 0x000fe20008000f00 */
[----:B------:R-:W4:Y:S01]  /*74b0*/  LDL.64 R178, [R1+0x500] ;  /* 0x0005000001b27983 */ /* 0x000f220000100a00 */
[----:B------:R-:W-:-:S02]  /*74c0*/  MOV R234, UR25 ;  /* 0x0000001900ea7c02 */ /* 0x000fc40008000f00 */
[----:B------:R-:W-:Y:S01]  /*74d0*/  MOV R233, UR24 ;  /* 0x0000001800e97c02 */ /* 0x000fe20008000f00 */
[----:B------:R-:W4:Y:S01]  /*74e0*/  LDL.64 R176, [R1+0x4f8] ;  /* 0x0004f80001b07983 */ /* 0x000f220000100a00 */
[----:B------:R-:W-:-:S06]  /*74f0*/  WARPGROUP.ARRIVE ;  /* 0x00000000000079c5 */ /* 0x000fcc0000000000 */
[----:B------:R-:W-:Y:S01]  /*7500*/  HGMMA.64x16x16.F32.BF16 R160, gdesc[UR56].tnspA, RZ, !UPT ;  /* 0x2020000038a079f0 */ /* 0x000fe2000c7018ff */
[----:B------:R-:W-:Y:S02]  /*7510*/  R2UR UR58, R236 ;  /* 0x00000000ec3a72ca */ /* 0x000fe400000e0000 */
[----:B------:R-:W-:Y:S02]  /*7520*/  R2UR UR59, R237 ;  /* 0x00000000ed3b72ca */ /* 0x000fe400000e0000 */
[----:B------:R-:W5:Y:S01]  /*7530*/  LDL.64 R236, [R1+0x568] ;  /* 0x0005680001ec7983 */ /* 0x000f620000100a00 */
[----:B------:R-:W-:Y:S04]  /*7540*/  HGMMA.64x16x16.F32.BF16 R160, gdesc[UR4].tnspA, R160 ;  /* 0x2020000004a079f0 */ /* 0x000fe800087018a0 */
[----:B------:R-:W-:Y:S04]  /*7550*/  HGMMA.64x16x16.F32.BF16 R160, gdesc[UR12].tnspA, R160 ;  /* 0x202000000ca079f0 */ /* 0x000fe800087018a0 */
[----:B------:R-:W-:Y:S01]  /*7560*/  HGMMA.64x16x16.F32.BF16 R160, gdesc[UR8].tnspA, R160 ;  /* 0x2020000008a079f0 */ /* 0x000fe200087018a0 */
[----:B------:R-:W-:Y:S01]  /*7570*/  UIADD3.64 UR12, UR4, 0x200, URZ ;  /* 0x00000200040c7897 */ /* 0x000fe2000fffe03f */
[----:B------:R-:W-:-:S02]  /*7580*/  R2UR UR10, R14 ;  /* 0x000000000e0a72ca */ /* 0x000fc400000e0000 */
[----:B------:R-:W-:Y:S01]  /*7590*/  HGMMA.64x16x16.F32.BF16 R160, gdesc[UR40].tnspA, R160 ;  /* 0x2020000028a079f0 */ /* 0x000fe200087018a0 */
[----:B--2---:R-:W-:Y:S02]  /*75a0*/  R2UR UR14, R182 ;  /* 0x00000000b60e72ca */ /* 0x004fe400000e0000 */
[----:B------:R-:W-:-:S11]  /*75b0*/  R2UR UR15, R183 ;  /* 0x00000000b70f72ca */ /* 0x000fd600000e0000 */
[----:B------:R-:W-:Y:S02]  /*75c0*/  MOV R175, UR14 ;  /* 0x0000000e00af7c02 */ /* 0x000fe40008000f00 */
[----:B------:R-:W-:Y:S02]  /*75d0*/  MOV R174, UR15 ;  /* 0x0000000f00ae7c02 */ /* 0x000fe40008000f00 */
[----:B------:R-:W-:Y:S02]  /*75e0*/  R2UR UR11, R15 ;  /* 0x000000000f0b72ca */ /* 0x000fe400000e0000 */
[----:B------:R-:W2:Y:S01]  /*75f0*/  LDL.64 R14, [R1+0x538] ;  /* 0x00053800010e7983 */ /* 0x000ea20000100a00 */
[----:B------:R-:W-:Y:S02]  /*7600*/  MOV R173, UR10 ;  /* 0x0000000a00ad7c02 */ /* 0x000fe40008000f00 */
[----:B---3--:R-:W-:Y:S01]  /*7610*/  R2UR UR10, R180 ;  /* 0x00000000b40a72ca */ /* 0x008fe200000e0000 */
[----:B------:R-:W-:-:S07]  /*7620*/  UIADD3.64 UR8, UR4, 0x280, URZ ;  /* 0x0000028004087897 */ /* 0x000fce000fffe03f */
[----:B------:R-:W-:Y:S02]  /*7630*/  MOV R172, UR11 ;  /* 0x0000000b00ac7c02 */ /* 0x000fe40008000f00 */
[----:B------:R-:W-:Y:S02]  /*7640*/  R2UR UR11, R181 ;  /* 0x00000000b50b72ca */ /* 0x000fe400000e0000 */
[----:B------:R-:W-:Y:S02]  /*7650*/  MOV R169, UR57 ;  /* 0x0000003900a97c02 */ /* 0x000fe40008000f00 */
[----:B-----5:R-:W-:Y:S02]  /*7660*/  R2UR UR14, R236 ;  /* 0x00000000ec0e72ca */ /* 0x020fe400000e0000 */
[----:B------:R-:W-:Y:S02]  /*7670*/  R2UR UR15, R237 ;  /* 0x00000000ed0f72ca */ /* 0x000fe400000e0000 */
[----:B------:R-:W-:-:S02]  /*7680*/  R2UR UR18, R238 ;  /* 0x00000000ee1272ca */ /* 0x000fc400000e0000 */
[----:B------:R-:W-:Y:S01]  /*7690*/  R2UR UR19, R239 ;  /* 0x00000000ef1372ca */ /* 0x000fe200000e0000 */
[----:B------:R-:W-:Y:S01]  /*76a0*/  UIADD3.64 UR16, UR4, 0x480, URZ ;  /* 0x0000048004107897 */ /* 0x000fe2000fffe03f */
[----:B------:R-:W3:Y:S01]  /*76b0*/  LDL.64 R180, [R1+0x508] ;  /* 0x0005080001b47983 */ /* 0x000ee20000100a00 */
[----:B------:R-:W-:Y:S01]  /*76c0*/  UIADD3.64 UR56, UR4, 0x300, URZ ;  /* 0x0000030004387897 */ /* 0x000fe2000fffe03f */
[----:B------:R-:W-:Y:S02]  /*76d0*/  R2UR UR26, R198 ;  /* 0x00000000c61a72ca */ /* 0x000fe400000e0000 */
[----:B------:R-:W-:Y:S01]  /*76e0*/  R2UR UR27, R199 ;  /* 0x00000000c71b72ca */ /* 0x000fe200000e0000 */
[----:B------:R-:W-:Y:S01]  /*76f0*/  UIADD3.64 UR24, UR4, 0x580, URZ ;  /* 0x0000058004187897 */ /* 0x000fe2000fffe03f */
[----:B------:R-:W-:Y:S01]  /*7700*/  MOV R232, UR31 ;  /* 0x0000001f00e87c02 */ /* 0x000fe20008000f00 */
[----:B------:R-:W-:Y:S01]  /*7710*/  HGMMA.64x16x16.F32.BF16 R160, gdesc[UR12].tnspA, R160 ;  /* 0x202000000ca079f0 */ /* 0x000fe200087018a0 */
[----:B------:R-:W-:Y:S01]  /*7720*/  MOV R231, UR30 ;  /* 0x0000001e00e77c02 */ /* 0x000fe20008000f00 */
[----:B------:R-:W5:Y:S02]  /*7730*/  LDL.LU R183, [R1+0x4] ;  /* 0x0000040001b77983 */ /* 0x000f640000300800 */
[----:B------:R-:W-:Y:S01]  /*7740*/  HGMMA.64x16x16.F32.BF16 R160, gdesc[UR8].tnspA, R160 ;  /* 0x2020000008a079f0 */ /* 0x000fe200087018a0 */
[----:B------:R-:W-:Y:S01]  /*7750*/  R2UR UR11, R172 ;  /* 0x00000000ac0b72ca */ /* 0x000fe200000e0000 */
[----:B------:R-:W-:Y:S01]  /*7760*/  UIADD3.64 UR12, UR4, 0x400, URZ ;  /* 0x00000400040c7897 */ /* 0x000fe2000fffe03f */
[----:B------:R-:W-:Y:S01]  /*7770*/  R2UR UR10, R173 ;  /* 0x00000000ad0a72ca */ /* 0x000fe200000e0000 */
[----:B------:R-:W-:Y:S01]  /*7780*/  UIADD3.64 UR8, UR4, 0x380, URZ ;  /* 0x0000038004087897 */ /* 0x000fe2000fffe03f */
[----:B------:R-:W-:Y:S01]  /*7790*/  R2UR UR15, R174 ;  /* 0x00000000ae0f72ca */ /* 0x000fe200000e0000 */
[----:B------:R-:W5:Y:S01]  /*77a0*/  LDL.LU R185, [R1] ;  /* 0x0000000001b97983 */ /* 0x000f620000300800 */
[----:B------:R-:W-:-:S02]  /*77b0*/  R2UR UR14, R175 ;  /* 0x00000000af0e72ca */ /* 0x000fc400000e0000 */
[----:B------:R-:W-:Y:S01]  /*77c0*/  R2UR UR30, R192 ;  /* 0x00000000c01e72ca */ /* 0x000fe200000e0000 */
[----:B------:R-:W5:Y:S01]  /*77d0*/  LDL.LU.64 R236, [R1+0x5d0] ;  /* 0x0005d00001ec7983 */ /* 0x000f620000300a00 */
[----:B------:R-:W-:Y:S02]  /*77e0*/  R2UR UR31, R193 ;  /* 0x00000000c11f72ca */ /* 0x000fe400000e0000 */
[----:B------:R-:W-:Y:S01]  /*77f0*/  MOV R229, UR29 ;  /* 0x0000001d00e57c02 */ /* 0x000fe20008000f00 */
[----:B------:R-:W5:Y:S01]  /*7800*/  LDL.LU.64 R238, [R1+0x5c8] ;  /* 0x0005c80001ee7983 */ /* 0x000f620000300a00 */
[----:B------:R-:W-:Y:S04]  /*7810*/  HGMMA.64x16x16.F32.BF16 R160, gdesc[UR56].tnspA, R160 ;  /* 0x2020000038a079f0 */ /* 0x000fe800087018a0 */
[----:B------:R-:W-:Y:S04]  /*7820*/  HGMMA.64x16x16.F32.BF16 R160, gdesc[UR8].tnspA, R160 ;  /* 0x2020000008a079f0 */ /* 0x000fe800087018a0 */
[----:B------:R-:W-:Y:S01]  /*7830*/  HGMMA.64x16x16.F32.BF16 R160, gdesc[UR12].tnspA, R160 ;  /* 0x202000000ca079f0 */ /* 0x000fe200087018a0 */
[----:B--2---:R-:W-:-:S02]  /*7840*/  R2UR UR22, R14 ;  /* 0x000000000e1672ca */ /* 0x004fc400000e0000 */
[----:B------:R-:W-:Y:S02]  /*7850*/  R2UR UR23, R15 ;  /* 0x000000000f1772ca */ /* 0x000fe400000e0000 */
[----:B------:R-:W-:Y:S01]  /*7860*/  MOV R227, UR28 ;  /* 0x0000001c00e37c02 */ /* 0x000fe20008000f00 */
[----:B------:R-:W-:Y:S01]  /*7870*/  HGMMA.64x16x16.F32.BF16 R160, gdesc[UR16].tnspA, R160 ;  /* 0x2020000010a079f0 */ /* 0x000fe200087018a0 */
[----:B------:R-:W-:Y:S01]  /*7880*/  MOV R225, UR35 ;  /* 0x0000002300e17c02 */ /* 0x000fe20008000f00 */
[----:B------:R-:W2:Y:S08]  /*7890*/  LDL.LU.64 R14, [R1+0x5c0] ;  /* 0x0005c000010e7983 */ /* 0x000eb00000300a00 */
[----:B------:R-:W-:Y:S01]  /*78a0*/  HGMMA.64x16x16.F32.BF16 R160, gdesc[UR20].tnspA, R160 ;  /* 0x2020000014a079f0 */ /* 0x000fe200087018a0 */
[----:B------:R-:W-:-:S03]  /*78b0*/  UIADD3.64 UR28, UR4, 0x600, URZ ;  /* 0x00000600041c7897 */ /* 0x000fc6000fffe03f */
[----:B------:R-:W-:Y:S01]  /*78c0*/  HGMMA.64x16x16.F32.BF16 R160, gdesc[UR24].tnspA, R160 ;  /* 0x2020000018a079f0 */ /* 0x000fe200087018a0 */
[----:B------:R-:W-:Y:S02]  /*78d0*/  MOV R223, UR34 ;  /* 0x0000002200df7c02 */ /* 0x000fe40008000f00 */
[----:B------:R-:W-:Y:S02]  /*78e0*/  R2UR UR34, R190 ;  /* 0x00000000be2272ca */ /* 0x000fe400000e0000 */
[----:B------:R-:W-:Y:S02]  /*78f0*/  R2UR UR35, R191 ;  /* 0x00000000bf2372ca */ /* 0x000fe400000e0000 */
[----:B------:R-:W-:Y:S02]  /*7900*/  MOV R221, UR33 ;  /* 0x0000002100dd7c02 */ /* 0x000fe40008000f00 */
[----:B------:R-:W-:Y:S01]  /*7910*/  MOV R219, UR32 ;  /* 0x0000002000db7c02 */ /* 0x000fe20008000f00 */
[----:B------:R-:W-:Y:S01]  /*7920*/  HGMMA.64x16x16.F32.BF16 R160, gdesc[UR28].tnspA, R160 ;  /* 0x202000001ca079f0 */ /* 0x000fe200087018a0 */
[----:B------:R-:W-:Y:S01]  /*7930*/  UIADD3.64 UR32, UR4, 0x680, URZ ;  /* 0x0000068004207897 */ /* 0x000fe2000fffe03f */
[----:B------:R-:W-:-:S02]  /*7940*/  MOV R217, UR39 ;  /* 0x0000002700d97c02 */ /* 0x000fc40008000f00 */
[----:B------:R-:W-:Y:S02]  /*7950*/  MOV R215, UR38 ;  /* 0x0000002600d77c02 */ /* 0x000fe40008000f00 */
[----:B------:R-:W-:Y:S02]  /*7960*/  R2UR UR38, R188 ;  /* 0x00000000bc2672ca */ /* 0x000fe400000e0000 */
[----:B------:R-:W-:Y:S02]  /*7970*/  R2UR UR39, R189 ;  /* 0x00000000bd2772ca */ /* 0x000fe400000e0000 */
[----:B------:R-:W-:Y:S01]  /*7980*/  MOV R213, UR37 ;  /* 0x0000002500d57c02 */ /* 0x000fe20008000f00 */
[----:B------:R-:W-:Y:S01]  /*7990*/  HGMMA.64x16x16.F32.BF16 R160, gdesc[UR32].tnspA, R160 ;  /* 0x2020000020a079f0 */ /* 0x000fe200087018a0 */
[----:B------:R-:W-:Y:S01]  /*79a0*/  MOV R211, UR36 ;  /* 0x0000002400d37c02 */ /* 0x000fe20008000f00 */
[----:B------:R-:W-:Y:S01]  /*79b0*/  UIADD3.64 UR36, UR4, 0x700, URZ ;  /* 0x0000070004247897 */ /* 0x000fe2000fffe03f */
[----:B----4-:R-:W-:-:S02]  /*79c0*/  R2UR UR42, R186 ;  /* 0x00000000ba2a72ca */ /* 0x010fc400000e0000 */
[----:B------:R-:W-:Y:S01]  /*79d0*/  R2UR UR43, R187 ;  /* 0x00000000bb2b72ca */ /* 0x000fe200000e0000 */
[----:B------:R-:W-:-:S05]  /*79e0*/  UIADD3.64 UR40, UR4, 0x780, URZ ;  /* 0x0000078004287897 */ /* 0x000fca000fffe03f */
[----:B------:R-:W-:Y:S01]  /*79f0*/  HGMMA.64x16x16.F32.BF16 R160, gdesc[UR36].tnspA, R160 ;  /* 0x2020000024a079f0 */ /* 0x000fe200087018a0 */
[----:B------:R-:W-:Y:S02]  /*7a00*/  MOV R201, UR47 ;  /* 0x0000002f00c97c02 */ /* 0x000fe40008000f00 */
[----:B------:R-:W-:Y:S02]  /*7a10*/  MOV R22, UR46 ;  /* 0x0000002e00167c02 */ /* 0x000fe40008000f00 */
[----:B---3--:R-:W-:Y:S02]  /*7a20*/  R2UR UR46, R180 ;  /* 0x00000000b42e72ca */ /* 0x008fe400000e0000 */
[----:B------:R-:W-:Y:S02]  /*7a30*/  R2UR UR47, R181 ;  /* 0x00000000b52f72ca */ /* 0x000fe400000e0000 */
[----:B------:R-:W-:Y:S01]  /*7a40*/  MOV R23, UR45 ;  /* 0x0000002d00177c02 */ /* 0x000fe20008000f00 */
[----:B------:R-:W-:Y:S01]  /*7a50*/  HGMMA.64x16x16.F32.BF16 R160, gdesc[UR40].tnspA, R160 ;  /* 0x2020000028a079f0 */ /* 0x000fe200087018a0 */
[----:B------:R-:W-:Y:S01]  /*7a60*/  MOV R168, UR44 ;  /* 0x0000002c00a87c02 */ /* 0x000fe20008000f00 */
[----:B------:R-:W-:Y:S01]  /*7a70*/  UIADD3.64 UR44, UR4, 0x800, URZ ;  /* 0x00000800042c7897 */ /* 0x000fe2000fffe03f */
[----:B------:R-:W-:-:S02]  /*7a80*/  MOV R18, UR51 ;  /* 0x0000003300127c02 */ /* 0x000fc40008000f00 */
[----:B------:R-:W-:Y:S02]  /*7a90*/  MOV R19, UR50 ;  /* 0x0000003200137c02 */ /* 0x000fe40008000f00 */
[----:B------:R-:W-:Y:S02]  /*7aa0*/  R2UR UR50, R178 ;  /* 0x00000000b23272ca */ /* 0x000fe400000e0000 */
[----:B------:R-:W-:Y:S02]  /*7ab0*/  R2UR UR51, R179 ;  /* 0x00000000b33372ca */ /* 0x000fe400000e0000 */
[----:B------:R-:W-:Y:S01]  /*7ac0*/  HGMMA.64x16x16.F32.BF16 R160, gdesc[UR44].tnspA, R160 ;  /* 0x202000002ca079f0 */ /* 0x000fe200087018a0 */
[----:B------:R-:W-:Y:S02]  /*7ad0*/  MOV R20, UR49 ;  /* 0x0000003100147c02 */ /* 0x000fe40008000f00 */
        /* <DEDUP_REMOVED lines=10> */
[----:B-----5:R-:W-:-:S02]  /*7b80*/  R2UR UR11, R183 ;  /* 0x00000000b70b72ca */ /* 0x020fc400000e0000 */
[----:B------:R-:W-:Y:S02]  /*7b90*/  R2UR UR10, R185 ;  /* 0x00000000b90a72ca */ /* 0x000fe400000e0000 */
[----:B--2---:R-:W-:Y:S02]  /*7ba0*/  R2UR UR9, R14 ;  /* 0x000000000e0972ca */ /* 0x004fe400000e0000 */
[----:B------:R-:W-:Y:S01]  /*7bb0*/  R2UR UR8, R0 ;  /* 0x00000000000872ca */ /* 0x000fe200000e0000 */
[----:B------:R-:W2:Y:S01]  /*7bc0*/  LDL.LU R14, [R1+0x5bc] ;  /* 0x0005bc00010e7983 */ /* 0x000ea20000300800 */
[----:B------:R-:W-:Y:S02]  /*7bd0*/  R2UR UR15, R15 ;  /* 0x000000000f0f72ca */ /* 0x000fe400000e0000 */
[----:B------:R-:W-:Y:S01]  /*7be0*/  R2UR UR14, R171 ;  /* 0x00000000ab0e72ca */ /* 0x000fe200000e0000 */
[----:B------:R-:W3:Y:S01]  /*7bf0*/  LDL.LU R0, [R1+0x5b8] ;  /* 0x0005b80001007983 */ /* 0x000ee20000300800 */
[----:B------:R-:W-:-:S02]  /*7c00*/  R2UR UR13, R2 ;  /* 0x00000000020d72ca */ /* 0x000fc400000e0000 */
[----:B------:R-:W-:Y:S01]  /*7c10*/  R2UR UR12, R251 ;  /* 0x00000000fb0c72ca */ /* 0x000fe200000e0000 */
[----:B------:R-:W4:Y:S01]  /*7c20*/  LDL.LU R15, [R1+0x5b4] ;  /* 0x0005b400010f7983 */ /* 0x000f220000300800 */
[----:B------:R-:W-:Y:S02]  /*7c30*/  R2UR UR19, R249 ;  /* 0x00000000f91372ca */ /* 0x000fe400000e0000 */
[----:B------:R-:W-:Y:S01]  /*7c40*/  R2UR UR18, R247 ;  /* 0x00000000f71272ca */ /* 0x000fe200000e0000 */
[----:B------:R-:W5:Y:S01]  /*7c50*/  LDL.LU R171, [R1+0x5b0] ;  /* 0x0005b00001ab7983 */ /* 0x000f620000300800 */
[----:B------:R-:W-:Y:S02]  /*7c60*/  R2UR UR17, R245 ;  /* 0x00000000f51172ca */ /* 0x000fe400000e0000 */
[----:B------:R-:W-:Y:S01]  /*7c70*/  R2UR UR16, R243 ;  /* 0x00000000f31072ca */ /* 0x000fe200000e0000 */
[----:B------:R-:W5:Y:S01]  /*7c80*/  LDL.LU R2, [R1+0x5ac] ;  /* 0x0005ac0001027983 */ /* 0x000f620000300800 */
[----:B------:R-:W-:-:S02]  /*7c90*/  R2UR UR23, R241 ;  /* 0x00000000f11772ca */ /* 0x000fc400000e0000 */
[----:B------:R-:W-:Y:S01]  /*7ca0*/  R2UR UR22, R239 ;  /* 0x00000000ef1672ca */ /* 0x000fe200000e0000 */
[----:B------:R-:W2:Y:S01]  /*7cb0*/  LDL.64 R172, [R1+0x4d8] ;  /* 0x0004d80001ac7983 */ /* 0x000ea20000100a00 */
[----:B------:R-:W-:Y:S02]  /*7cc0*/  R2UR UR21, R238 ;  /* 0x00000000ee1572ca */ /* 0x000fe400000e0000 */
[----:B------:R-:W-:Y:S01]  /*7cd0*/  R2UR UR20, R237 ;  /* 0x00000000ed1472ca */ /* 0x000fe200000e0000 */
[----:B------:R-:W3:Y:S01]  /*7ce0*/  LDL.64 R176, [R1+0x4e8] ;  /* 0x0004e80001b07983 */ /* 0x000ee20000100a00 */
[----:B------:R-:W-:Y:S02]  /*7cf0*/  R2UR UR27, R236 ;  /* 0x00000000ec1b72ca */ /* 0x000fe400000e0000 */
[----:B------:R-:W-:Y:S01]  /*7d00*/  R2UR UR26, R235 ;  /* 0x00000000eb1a72ca */ /* 0x000fe200000e0000 */
[----:B------:R-:W4:Y:S01]  /*7d10*/  LDL.64 R180, [R1+0x4e0] ;  /* 0x0004e00001b47983 */ /* 0x000f220000100a00 */
[----:B------:R-:W-:-:S02]  /*7d20*/  R2UR UR25, R234 ;  /* 0x00000000ea1972ca */ /* 0x000fc400000e0000 */
[----:B------:R-:W-:Y:S01]  /*7d30*/  R2UR UR24, R233 ;  /* 0x00000000e91872ca */ /* 0x000fe200000e0000 */
[----:B-1----:R-:W5:Y:S01]  /*7d40*/  LDL.64 R184, [R1+0x4c0] ;  /* 0x0004c00001b87983 */ /* 0x002f620000100a00 */
[----:B------:R-:W-:Y:S02]  /*7d50*/  R2UR UR31, R232 ;  /* 0x00000000e81f72ca */ /* 0x000fe400000e0000 */
[----:B------:R-:W-:Y:S01]  /*7d60*/  R2UR UR30, R231 ;  /* 0x00000000e71e72ca */ /* 0x000fe200000e0000 */
[----:B------:R-:W5:Y:S01]  /*7d70*/  LDL.64 R188, [R1+0x4d0] ;  /* 0x0004d00001bc7983 */ /* 0x000f620000100a00 */
[----:B------:R-:W-:Y:S01]  /*7d80*/  HGMMA.64x16x16.F32.BF16 R160, gdesc[UR52].tnspA, R160 ;  /* 0x2020000034a079f0 */ /* 0x000fe200087018a0 */
[----:B------:R-:W-:Y:S02]  /*7d90*/  R2UR UR29, R229 ;  /* 0x00000000e51d72ca */ /* 0x000fe400000e0000 */
[----:B------:R-:W5:Y:S01]  /*7da0*/  LDL.64 R192, [R1+0x4f0] ;  /* 0x0004f00001c07983 */ /* 0x000f620000100a00 */
[----:B------:R-:W-:-:S02]  /*7db0*/  R2UR UR28, R227 ;  /* 0x00000000e31c72ca */ /* 0x000fc400000e0000 */
[----:B------:R-:W-:Y:S01]  /*7dc0*/  R2UR UR35, R225 ;  /* 0x00000000e12372ca */ /* 0x000fe200000e0000 */
[----:B------:R-:W5:Y:S01]  /*7dd0*/  LDL.64 R174, [R1+0x4c8] ;  /* 0x0004c80001ae7983 */ /* 0x000f620000100a00 */
[----:B------:R-:W-:Y:S02]  /*7de0*/  R2UR UR34, R223 ;  /* 0x00000000df2272ca */ /* 0x000fe400000e0000 */
[----:B------:R-:W-:Y:S02]  /*7df0*/  R2UR UR33, R221 ;  /* 0x00000000dd2172ca */ /* 0x000fe400000e0000 */
[----:B------:R-:W-:Y:S02]  /*7e00*/  R2UR UR32, R219 ;  /* 0x00000000db2072ca */ /* 0x000fe400000e0000 */
[----:B------:R-:W-:Y:S02]  /*7e10*/  R2UR UR39, R217 ;  /* 0x00000000d92772ca */ /* 0x000fe400000e0000 */
[----:B------:R-:W-:-:S02]  /*7e20*/  R2UR UR38, R215 ;  /* 0x00000000d72672ca */ /* 0x000fc400000e0000 */
[----:B------:R-:W-:Y:S02]  /*7e30*/  R2UR UR37, R213 ;  /* 0x00000000d52572ca */ /* 0x000fe400000e0000 */
        /* <DEDUP_REMOVED lines=8> */
[----:B------:R-:W-:Y:S01]  /*7ec0*/  R2UR UR44, R168 ;  /* 0x00000000a82c72ca */ /* 0x000fe200000e0000 */
[----:B------:R-:W-:Y:S01]  /*7ed0*/  UMOV UR58, UR48 ;  /* 0x00000030003a7c82 */ /* 0x000fe20008000000 */
[----:B------:R-:W-:Y:S01]  /*7ee0*/  UMOV UR59, UR49 ;  /* 0x00000031003b7c82 */ /* 0x000fe20008000000 */
[----:B------:R-:W-:Y:S01]  /*7ef0*/  R2UR UR51, R18 ;  /* 0x00000000123372ca */ /* 0x000fe200000e0000 */
[----:B------:R-:W5:Y:S01]  /*7f00*/  LDL.64 R210, [R1+0x4b8] ;  /* 0x0004b80001d27983 */ /* 0x000f620000100a00 */
[----:B------:R-:W-:-:S02]  /*7f10*/  R2UR UR50, R19 ;  /* 0x00000000133272ca */ /* 0x000fc400000e0000 */
[----:B------:R-:W-:Y:S01]  /*7f20*/  MOV R209, UR7 ;  /* 0x0000000700d17c02 */ /* 0x000fe20008000f00 */
[----:B------:R-:W5:Y:S01]  /*7f30*/  LDL.64 R204, [R1+0x4b0] ;  /* 0x0004b00001cc7983 */ /* 0x000f620000100a00 */
[----:B------:R-:W-:Y:S02]  /*7f40*/  MOV R207, UR6 ;  /* 0x0000000600cf7c02 */ /* 0x000fe40008000f00 */
[----:B------:R-:W-:Y:S01]  /*7f50*/  R2UR UR57, R169 ;  /* 0x00000000a93972ca */ /* 0x000fe200000e0000 */
[----:B------:R-:W5:Y:S01]  /*7f60*/  LDL.64 R202, [R1+0x4a8] ;  /* 0x0004a80001ca7983 */ /* 0x000f620000100a00 */
[----:B------:R-:W-:-:S03]  /*7f70*/  R2UR UR56, R170 ;  /* 0x00000000aa3872ca */ /* 0x000fc600000e0000 */
[----:B------:R-:W5:Y:S01]  /*7f80*/  LDL.64 R198, [R1+0x490] ;  /* 0x0004900001c67983 */ /* 0x000f620000100a00 */
[----:B------:R-:W-:Y:S01]  /*7f90*/  HGMMA.64x16x16.F32.BF16 R160, gdesc[UR8].tnspA, R160 ;  /* 0x2020000008a079f0 */ /* 0x000fe200087018a0 */
[----:B------:R-:W-:Y:S02]  /*7fa0*/  R2UR UR55, R4 ;  /* 0x00000000043772ca */ /* 0x000fe400000e0000 */
[----:B------:R-:W-:Y:S01]  /*7fb0*/  R2UR UR54, R13 ;  /* 0x000000000d3672ca */ /* 0x000fe200000e0000 */
[----:B------:R-:W5:Y:S04]  /*7fc0*/  LDL.64 R200, [R1+0x4a0] ;  /* 0x0004a00001c87983 */ /* 0x000f680000100a00 */
        /* <DEDUP_REMOVED lines=10> */
[----:B------:R-:W5:Y:S01]  /*8070*/  LDL.64 R230, [R1+0xd8] ;  /* 0x0000d80001e67983 */ /* 0x000f620000100a00 */
[----:B------:R-:W-:Y:S03]  /*8080*/  HGMMA.64x16x16.F32.BF16 R160, gdesc[UR12].tnspA, R160 ;  /* 0x202000000ca079f0 */ /* 0x000fe600087018a0 */
[----:B------:R-:W5:Y:S04]  /*8090*/  LDL.64 R232, [R1+0xa8] ;  /* 0x0000a80001e87983 */ /* 0x000f680000100a00 */
[----:B------:R-:W5:Y:S04]  /*80a0*/  LDL.64 R242, [R1+0x48] ;  /* 0x0000480001f27983 */ /* 0x000f680000100a00 */
[----:B------:R-:W5:Y:S04]  /*80b0*/  LDL.64 R240, [R1+0x40] ;  /* 0x0000400001f07983 */ /* 0x000f680000100a00 */
[----:B------:R-:W5:Y:S04]  /*80c0*/  LDL.64 R238, [R1+0x30] ;  /* 0x0000300001ee7983 */ /* 0x000f680000100a00 */
[----:B------:R-:W5:Y:S01]  /*80d0*/  LDL.64 R236, [R1+0x28] ;  /* 0x0000280001ec7983 */ /* 0x000f620000100a00 */
[----:B------:R-:W-:Y:S04]  /*80e0*/  HGMMA.64x16x16.F32.BF16 R160, gdesc[UR16].tnspA, R160 ;  /* 0x2020000010a079f0 */ /* 0x000fe800087018a0 */
[----:B------:R-:W-:Y:S04]  /*80f0*/  HGMMA.64x16x16.F32.BF16 R160, gdesc[UR20].tnspA, R160 ;  /* 0x2020000014a079f0 */ /* 0x000fe800087018a0 */
[----:B------:R-:W-:Y:S04]  /*8100*/  HGMMA.64x16x16.F32.BF16 R160, gdesc[UR24].tnspA, R160 ;  /* 0x2020000018a079f0 */ /* 0x000fe800087018a0 */
[----:B------:R-:W-:Y:S04]  /*8110*/  HGMMA.64x16x16.F32.BF16 R160, gdesc[UR28].tnspA, R160 ;  /* 0x202000001ca079f0 */ /* 0x000fe800087018a0 */
[----:B------:R-:W-:Y:S04]  /*8120*/  HGMMA.64x16x16.F32.BF16 R160, gdesc[UR32].tnspA, R160 ;  /* 0x2020000020a079f0 */ /* 0x000fe800087018a0 */
[----:B------:R-:W-:Y:S04]  /*8130*/  HGMMA.64x16x16.F32.BF16 R160, gdesc[UR36].tnspA, R160 ;  /* 0x2020000024a079f0 */ /* 0x000fe800087018a0 */
[----:B------:R-:W-:Y:S01]  /*8140*/  HGMMA.64x16x16.F32.BF16 R160, gdesc[UR40].tnspA, R160 ;  /* 0x2020000028a079f0 */ /* 0x000fe200087018a0 */
[----:B------:R-:W-:-:S02]  /*8150*/  R2UR UR49, R20 ;  /* 0x00000000143172ca */ /* 0x000fc400000e0000 */
[----:B------:R-:W-:Y:S01]  /*8160*/  R2UR UR48, R21 ;  /* 0x00000000153072ca */ /* 0x000fe200000e0000 */
[----:B------:R-:W-:Y:S01]  /*8170*/  HGMMA.64x16x16.F32.BF16 R160, gdesc[UR44].tnspA, R160 ;  /* 0x202000002ca079f0 */ /* 0x000fe200087018a0 */
[----:B------:R-:W-:Y:S01]  /*8180*/  UMOV UR6, UR52 ;  /* 0x0000003400067c82 */ /* 0x000fe20008000000 */
[----:B------:R-:W-:Y:S01]  /*8190*/  UMOV UR7, UR53 ;  /* 0x0000003500077c82 */ /* 0x000fe20008000000 */
[----:B------:R-:W-:Y:S02]  /*81a0*/  R2UR UR53, R16 ;  /* 0x00000000103572ca */ /* 0x000fe400000e0000 */
[----:B------:R-:W-:Y:S02]  /*81b0*/  R2UR UR52, R17 ;  /* 0x00000000113472ca */ /* 0x000fe400000e0000 */
[----:B------:R-:W-:Y:S02]  /*81c0*/  MOV R23, UR34 ;  /* 0x0000002200177c02 */ /* 0x000fe40008000f00 */
[----:B--2---:R-:W-:-:S03]  /*81d0*/  R2UR UR34, R172 ;  /* 0x00000000ac2272ca */ /* 0x004fc600000e0000 */
[----:B------:R-:W-:Y:S01]  /*81e0*/  HGMMA.64x16x16.F32.BF16 R160, gdesc[UR48].tnspA, R160 ;  /* 0x2020000030a079f0 */ /* 0x000fe200087018a0 */
[----:B------:R-:W-:Y:S02]  /*81f0*/  MOV R172, UR38 ;  /* 0x0000002600ac7c02 */ /* 0x000fe40008000f00 */
[----:B---3--:R-:W-:Y:S02]  /*8200*/  R2UR UR38, R176 ;  /* 0x00000000b02672ca */ /* 0x008fe400000e0000 */
[----:B------:R-:W-:Y:S02]  /*8210*/  MOV R176, UR42 ;  /* 0x0000002a00b07c02 */ /* 0x000fe40008000f00 */
[----:B----4-:R-:W-:Y:S02]  /*8220*/  R2UR UR42, R180 ;  /* 0x00000000b42a72ca */ /* 0x010fe400000e0000 */
[----:B------:R-:W-:Y:S02]  /*8230*/  MOV R180, UR46 ;  /* 0x0000002e00b47c02 */ /* 0x000fe40008000f00 */
[----:B-----5:R-:W-:-:S02]  /*8240*/  R2UR UR46, R184 ;  /* 0x00000000b82e72ca */ /* 0x020fc400000e0000 */
[----:B------:R-:W-:Y:S02]  /*8250*/  MOV R184, UR50 ;  /* 0x0000003200b87c02 */ /* 0x000fe40008000f00 */
[----:B------:R-:W-:Y:S02]  /*8260*/  R2UR UR50, R188 ;  /* 0x00000000bc3272ca */ /* 0x000fe400000e0000 */
[----:B------:R-:W-:Y:S02]  /*8270*/  MOV R187, UR55 ;  /* 0x0000003700bb7c02 */ /* 0x000fe40008000f00 */
[----:B------:R-:W-:Y:S02]  /*8280*/  MOV R188, UR54 ;  /* 0x0000003600bc7c02 */ /* 0x000fe40008000f00 */
[----:B------:R-:W-:Y:S02]  /*8290*/  MOV R183, UR51 ;  /* 0x0000003300b77c02 */ /* 0x000fe40008000f00 */
[----:B------:R-:W-:-:S02]  /*82a0*/  R2UR UR51, R189 ;  /* 0x00000000bd3372ca */ /* 0x000fc400000e0000 */
[----:B------:R-:W-:Y:S02]  /*82b0*/  MOV R189, UR53 ;  /* 0x0000003500bd7c02 */ /* 0x000fe40008000f00 */
[----:B------:R-:W-:Y:S01]  /*82c0*/  MOV R190, UR52 ;  /* 0x0000003400be7c02 */ /* 0x000fe20008000f00 */
[----:B------:R-:W-:Y:S01]  /*82d0*/  HGMMA.64x16x16.F32.BF16 R160, gdesc[UR52].tnspA, R160 ;  /* 0x2020000034a079f0 */ /* 0x000fe200087018a0 */
[----:B------:R-:W-:Y:S02]  /*82e0*/  R2UR UR54, R192 ;  /* 0x00000000c03672ca */ /* 0x000fe400000e0000 */
[----:B------:R-:W-:Y:S01]  /*82f0*/  R2UR UR55, R193 ;  /* 0x00000000c13772ca */ /* 0x000fe200000e0000 */
[----:B------:R-:W-:Y:S01]  /*8300*/  UMOV UR52, UR56 ;  /* 0x0000003800347c82 */ /* 0x000fe20008000000 */
[----:B------:R-:W-:-:S11]  /*8310*/  UMOV UR53, UR57 ;  /* 0x0000003900357c82 */ /* 0x000fd60008000000 */
[----:B------:R-:W-:Y:S01]  /*8320*/  HGMMA.64x16x16.F32.BF16 R152, gdesc[UR52].tnspA, RZ, !UPT ;  /* 0x20200000349879f0 */ /* 0x000fe2000c7018ff */
[----:B------:R-:W-:Y:S02]  /*8330*/  MOV R170, UR39 ;  /* 0x0000002700aa7c02 */ /* 0x000fe40008000f00 */
[----:B------:R-:W-:Y:S02]  /*8340*/  R2UR UR39, R177 ;  /* 0x00000000b12772ca */ /* 0x000fe400000e0000 */
[----:B------:R-:W-:Y:S02]  /*8350*/  MOV R19, UR30 ;  /* 0x0000001e00137c02 */ /* 0x000fe40008000f00 */
[----:B------:R-:W-:Y:S02]  /*8360*/  MOV R22, UR35 ;  /* 0x0000002300167c02 */ /* 0x000fe40008000f00 */
[----:B------:R-:W-:Y:S02]  /*8370*/  R2UR UR30, R174 ;  /* 0x00000000ae1e72ca */ /* 0x000fe400000e0000 */
[----:B------:R-:W-:-:S02]  /*8380*/  R2UR UR35, R173 ;  /* 0x00000000ad2372ca */ /* 0x000fc400000e0000 */
[----:B------:R-:W-:Y:S01]  /*8390*/  MOV R173, UR37 ;  /* 0x0000002500ad7c02 */ /* 0x000fe20008000f00 */
[----:B------:R-:W-:Y:S01]  /*83a0*/  UMOV UR37, UR5 ;  /* 0x0000000500257c82 */ /* 0x000fe20008000000 */
[----:B------:R-:W-:Y:S01]  /*83b0*/  MOV R174, UR36 ;  /* 0x0000002400ae7c02 */ /* 0x000fe20008000f00 */
[----:B------:R-:W-:Y:S02]  /*83c0*/  UMOV UR36, UR4 ;  /* 0x0000000400247c82 */ /* 0x000fe40008000000 */
[----:B------:R-:W-:Y:S01]  /*83d0*/  HGMMA.64x16x16.F32.BF16 R152, gdesc[UR36].tnspA, R152 ;  /* 0x20200000249879f0 */ /* 0x000fe20008701898 */
[----:B------:R-:W-:Y:S02]  /*83e0*/  MOV R18, UR31 ;  /* 0x0000001f00127c02 */ /* 0x000fe40008000f00 */
[----:B------:R-:W-:Y:S02]  /*83f0*/  R2UR UR31, R175 ;  /* 0x00000000af1f72ca */ /* 0x000fe400000e0000 */
[----:B------:R-:W-:-:S02]  /*8400*/  MOV R175, UR43 ;  /* 0x0000002b00af7c02 */ /* 0x000fc40008000f00 */
[----:B------:R-:W-:Y:S02]  /*8410*/  R2UR UR43, R181 ;  /* 0x00000000b52b72ca */ /* 0x000fe400000e0000 */
[----:B------:R-:W-:Y:S02]  /*8420*/  MOV R4, UR27 ;  /* 0x0000001b00047c02 */ /* 0x000fe40008000f00 */
[----:B------:R-:W-:Y:S01]  /*8430*/  MOV R13, UR26 ;  /* 0x0000001a000d7c02 */ /* 0x000fe20008000f00 */
[----:B------:R-:W-:Y:S01]  /*8440*/  UIADD3.64 UR26, UR4, 0x80, URZ ;  /* 0x00000080041a7897 */ /* 0x000fe2000fffe03f */
[----:B------:R-:W-:Y:S02]  /*8450*/  MOV R177, UR41 ;  /* 0x0000002900b17c02 */ /* 0x000fe40008000f00 */
[----:B------:R-:W-:-:S04]  /*8460*/  MOV R178, UR40 ;  /* 0x0000002800b27c02 */ /* 0x000fc80008000f00 */
[----:B------:R-:W-:Y:S01]  /*8470*/  UMOV UR40, UR26 ;  /* 0x0000001a00287c82 */ /* 0x000fe20008000000 */
[----:B------:R-:W-:Y:S02]  /*8480*/  UMOV UR41, UR27 ;  /* 0x0000001b00297c82 */ /* 0x000fe40008000000 */
[----:B------:R-:W-:Y:S01]  /*8490*/  HGMMA.64x16x16.F32.BF16 R152, gdesc[UR40].tnspA, R152 ;  /* 0x20200000289879f0 */ /* 0x000fe20008701898 */
        /* <DEDUP_REMOVED lines=12> */
[----:B------:R-:W-:-:S02]  /*8560*/  R2UR UR47, R185 ;  /* 0x00000000b92f72ca */ /* 0x000fc400000e0000 */
[----:B------:R-:W-:Y:S02]  /*8570*/  MOV R185, UR49 ;  /* 0x0000003100b97c02 */ /* 0x000fe40008000f00 */
[----:B------:R-:W-:Y:S01]  /*8580*/  MOV R186, UR48 ;  /* 0x0000003000ba7c02 */ /* 0x000fe20008000f00 */
[----:B------:R-:W-:Y:S01]  /*8590*/  UMOV UR48, UR24 ;  /* 0x0000001800307c82 */ /* 0x000fe20008000000 */
[----:B------:R-:W-:Y:S02]  /*85a0*/  UMOV UR49, UR25 ;  /* 0x0000001900317c82 */ /* 0x000fe40008000000 */
[----:B------:R-:W-:Y:S01]  /*85b0*/  HGMMA.64x16x16.F32.BF16 R152, gdesc[UR48].tnspA, R152 ;  /* 0x20200000309879f0 */ /* 0x000fe20008701898 */
[----:B------:R-:W-:Y:S02]  /*85c0*/  UIADD3.64 UR28, UR4, 0x200, URZ ;  /* 0x00000200041c7897 */ /* 0x000fe4000fffe03f */
[----:B------:R-:W-:-:S07]  /*85d0*/  UIADD3.64 UR24, UR4, 0x280, URZ ;  /* 0x0000028004187897 */ /* 0x000fce000fffe03f */
[----:B------:R-:W-:Y:S01]  /*85e0*/  HGMMA.64x16x16.F32.BF16 R152, gdesc[UR28].tnspA, R152 ;  /* 0x202000001c9879f0 */ /* 0x000fe20008701898 */
[----:B------:R-:W-:Y:S01]  /*85f0*/  MOV R181, UR45 ;  /* 0x0000002d00b57c02 */ /* 0x000fe20008000f00 */
[----:B------:R-:W-:Y:S01]  /*8600*/  UMOV UR45, UR25 ;  /* 0x00000019002d7c82 */ /* 0x000fe20008000000 */
[----:B------:R-:W-:Y:S01]  /*8610*/  MOV R182, UR44 ;  /* 0x0000002c00b67c02 */ /* 0x000fe20008000f00 */
[----:B------:R-:W-:Y:S01]  /*8620*/  UMOV UR44, UR24 ;  /* 0x00000018002c7c82 */ /* 0x000fe20008000000 */
[----:B------:R-:W-:Y:S02]  /*8630*/  R2UR UR38, R210 ;  /* 0x00000000d22672ca */ /* 0x000fe400000e0000 */
[----:B------:R-:W-:Y:S01]  /*8640*/  R2UR UR39, R211 ;  /* 0x00000000d32772ca */ /* 0x000fe200000e0000 */
[----:B------:R-:W-:Y:S01]  /*8650*/  UIADD3.64 UR28, UR4, 0x300, URZ ;  /* 0x00000300041c7897 */ /* 0x000fe2000fffe03f */
[----:B------:R-:W-:Y:S02]  /*8660*/  R2UR UR26, R204 ;  /* 0x00000000cc1a72ca */ /* 0x000fe400000e0000 */
[----:B------:R-:W-:Y:S01]  /*8670*/  R2UR UR27, R205 ;  /* 0x00000000cd1b72ca */ /* 0x000fe200000e0000 */
[----:B------:R-:W-:Y:S01]  /*8680*/  UIADD3.64 UR24, UR4, 0x380, URZ ;  /* 0x0000038004187897 */ /* 0x000fe2000fffe03f */
[----:B------:R-:W-:Y:S01]  /*8690*/  R2UR UR42, R202 ;  /* 0x00000000ca2a72ca */ /* 0x000fe200000e0000 */
[----:B------:R-:W2:Y:S01]  /*86a0*/  LDL.64 R210, [R1+0x478] ;  /* 0x0004780001d27983 */ /* 0x000ea20000100a00 */
[----:B------:R-:W-:Y:S01]  /*86b0*/  HGMMA.64x16x16.F32.BF16 R152, gdesc[UR44].tnspA, R152 ;  /* 0x202000002c9879f0 */ /* 0x000fe20008701898 */
[----:B------:R-:W-:Y:S01]  /*86c0*/  UMOV UR36, UR28 ;  /* 0x0000001c00247c82 */ /* 0x000fe20008000000 */
[----:B------:R-:W-:Y:S01]  /*86d0*/  UMOV UR37, UR29 ;  /* 0x0000001d00257c82 */ /* 0x000fe20008000000 */
[----:B------:R-:W-:Y:S01]  /*86e0*/  R2UR UR43, R203 ;  /* 0x00000000cb2b72ca */ /* 0x000fe200000e0000 */
[----:B------:R-:W3:Y:S01]  /*86f0*/  LDL.64 R204, [R1+0x470] ;  /* 0x0004700001cc7983 */ /* 0x000ee20000100a00 */
[----:B------:R-:W-:-:S02]  /*8700*/  R2UR UR34, R200 ;  /* 0x00000000c82272ca */ /* 0x000fc400000e0000 */
[----:B------:R-:W-:Y:S01]  /*8710*/  R2UR UR35, R201 ;  /* 0x00000000c92372ca */ /* 0x000fe200000e0000 */
[----:B------:R-:W4:Y:S01]  /*8720*/  LDL.64 R202, [R1+0x468] ;  /* 0x0004680001ca7983 */ /* 0x000f220000100a00 */
[----:B------:R-:W-:Y:S02]  /*8730*/  R2UR UR30, R216 ;  /* 0x00000000d81e72ca */ /* 0x000fe400000e0000 */
[----:B------:R-:W-:Y:S01]  /*8740*/  R2UR UR31, R217 ;  /* 0x00000000d91f72ca */ /* 0x000fe200000e0000 */
[----:B------:R-:W5:Y:S01]  /*8750*/  LDL.64 R200, [R1+0x460] ;  /* 0x0004600001c87983 */ /* 0x000f620000100a00 */
[----:B------:R-:W-:Y:S02]  /*8760*/  R2UR UR54, R198 ;  /* 0x00000000c63672ca */ /* 0x000fe400000e0000 */
[----:B------:R-:W-:Y:S01]  /*8770*/  R2UR UR55, R199 ;  /* 0x00000000c73772ca */ /* 0x000fe200000e0000 */
[----:B------:R-:W5:Y:S01]  /*8780*/  LDL.64 R216, [R1+0x430] ;  /* 0x0004300001d87983 */ /* 0x000f620000100a00 */
[----:B------:R-:W-:-:S02]  /*8790*/  R2UR UR50, R214 ;  /* 0x00000000d63272ca */ /* 0x000fc400000e0000 */
[----:B------:R-:W-:Y:S01]  /*87a0*/  R2UR UR51, R215 ;  /* 0x00000000d73372ca */ /* 0x000fe200000e0000 */
[----:B------:R-:W5:Y:S04]  /*87b0*/  LDL.64 R198, [R1+0x458] ;  /* 0x0004580001c67983 */ /* 0x000f680000100a00 */
[----:B------:R-:W5:Y:S01]  /*87c0*/  LDL.64 R214, [R1+0x428] ;  /* 0x0004280001d67983 */ /* 0x000f620000100a00 */
[----:B------:R-:W-:Y:S04]  /*87d0*/  HGMMA.64x16x16.F32.BF16 R152, gdesc[UR36].tnspA, R152 ;  /* 0x20200000249879f0 */ /* 0x000fe80008701898 */
[----:B------:R-:W-:Y:S01]  /*87e0*/  HGMMA.64x16x16.F32.BF16 R152, gdesc[UR24].tnspA, R152 ;  /* 0x20200000189879f0 */ /* 0x000fe20008701898 */
[----:B------:R-:W-:-:S07]  /*87f0*/  UIADD3.64 UR24, UR4, 0x400, URZ ;  /* 0x0000040004187897 */ /* 0x000fce000fffe03f */
[----:B------:R-:W-:Y:S01]  /*8800*/  UMOV UR40, UR24 ;  /* 0x0000001800287c82 */ /* 0x000fe20008000000 */
[----:B------:R-:W-:Y:S02]  /*8810*/  UMOV UR41, UR25 ;  /* 0x0000001900297c82 */ /* 0x000fe40008000000 */
        /* <DEDUP_REMOVED lines=15> */
[----:B------:R-:W-:Y:S01]  /*8910*/  UMOV UR49, UR29 ;  /* 0x0000001d00317c82 */ /* 0x000fe20008000000 */
[----:B------:R-:W-:Y:S02]  /*8920*/  R2UR UR38, R212 ;  /* 0x00000000d42672ca */ /* 0x000fe400000e0000 */
[----:B------:R-:W-:Y:S01]  /*8930*/  R2UR UR39, R213 ;  /* 0x00000000d52772ca */ /* 0x000fe200000e0000 */
[----:B------:R-:W-:Y:S01]  /*8940*/  UIADD3.64 UR24, UR4, 0x680, URZ ;  /* 0x0000068004187897 */ /* 0x000fe2000fffe03f */
[----:B--2---:R-:W-:Y:S02]  /*8950*/  R2UR UR46, R210 ;  /* 0x00000000d22e72ca */ /* 0x004fe400000e0000 */
[----:B------:R-:W-:Y:S02]  /*8960*/  R2UR UR47, R211 ;  /* 0x00000000d32f72ca */ /* 0x000fe400000e0000 */
[----:B---3--:R-:W-:-:S02]  /*8970*/  R2UR UR42, R204 ;  /* 0x00000000cc2a72ca */ /* 0x008fc400000e0000 */
[----:B------:R-:W-:Y:S01]  /*8980*/  R2UR UR43, R205 ;  /* 0x00000000cd2b72ca */ /* 0x000fe200000e0000 */
[----:B------:R-:W-:Y:S01]  /*8990*/  HGMMA.64x16x16.F32.BF16 R152, gdesc[UR48].tnspA, R152 ;  /* 0x20200000309879f0 */ /* 0x000fe20008701898 */
[----:B------:R-:W-:Y:S01]  /*89a0*/  UMOV UR36, UR24 ;  /* 0x0000001800247c82 */ /* 0x000fe20008000000 */
[----:B------:R-:W-:Y:S01]  /*89b0*/  UMOV UR37, UR25 ;  /* 0x0000001900257c82 */ /* 0x000fe20008000000 */
[----:B------:R-:W-:Y:S01]  /*89c0*/  UIADD3.64 UR24, UR4, 0x700, URZ ;  /* 0x0000070004187897 */ /* 0x000fe2000fffe03f */
[----:B----4-:R-:W-:Y:S01]  /*89d0*/  R2UR UR34, R202 ;  /* 0x00000000ca2272ca */ /* 0x010fe200000e0000 */
[----:B------:R-:W-:Y:S01]  /*89e0*/  UIADD3.64 UR28, UR4, 0x780, URZ ;  /* 0x00000780041c7897 */ /* 0x000fe2000fffe03f */
[----:B------:R-:W-:Y:S01]  /*89f0*/  R2UR UR35, R203 ;  /* 0x00000000cb2372ca */ /* 0x000fe200000e0000 */
[----:B------:R-:W2:Y:S01]  /*8a00*/  LDL.64 R210, [R1+0x418] ;  /* 0x0004180001d27983 */ /* 0x000ea20000100a00 */
[----:B-----5:R-:W-:Y:S02]  /*8a10*/  R2UR UR26, R200 ;  /* 0x00000000c81a72ca */ /* 0x020fe400000e0000 */
[----:B------:R-:W-:Y:S01]  /*8a20*/  R2UR UR27, R201 ;  /* 0x00000000c91b72ca */ /* 0x000fe200000e0000 */
[----:B------:R-:W3:Y:S01]  /*8a30*/  LDL.64 R212, [R1+0x420] ;  /* 0x0004200001d47983 */ /* 0x000ee20000100a00 */
[----:B------:R-:W-:-:S02]  /*8a40*/  R2UR UR30, R198 ;  /* 0x00000000c61e72ca */ /* 0x000fc400000e0000 */
[----:B------:R-:W-:Y:S01]  /*8a50*/  R2UR UR31, R199 ;  /* 0x00000000c71f72ca */ /* 0x000fe200000e0000 */
[----:B------:R-:W-:Y:S01]  /*8a60*/  UMOV UR52, UR16 ;  /* 0x0000001000347c82 */ /* 0x000fe20008000000 */
[----:B------:R-:W-:Y:S01]  /*8a70*/  R2UR UR54, R220 ;  /* 0x00000000dc3672ca */ /* 0x000fe200000e0000 */
[----:B------:R-:W-:Y:S01]  /*8a80*/  UMOV UR53, UR17 ;  /* 0x0000001100357c82 */ /* 0x000fe20008000000 */
[----:B------:R-:W-:Y:S01]  /*8a90*/  R2UR UR55, R221 ;  /* 0x00000000dd3772ca */ /* 0x000fe200000e0000 */
[----:B------:R-:W4:Y:S01]  /*8aa0*/  LDL.64 R204, [R1+0x410] ;  /* 0x0004100001cc7983 */ /* 0x000f220000100a00 */
[----:B------:R-:W-:Y:S01]  /*8ab0*/  HGMMA.64x16x16.F32.BF16 R152, gdesc[UR36].tnspA, R152 ;  /* 0x20200000249879f0 */ /* 0x000fe20008701898 */
[----:B------:R-:W-:Y:S01]  /*8ac0*/  UMOV UR44, UR24 ;  /* 0x00000018002c7c82 */ /* 0x000fe20008000000 */
[----:B------:R-:W-:Y:S01]  /*8ad0*/  UMOV UR45, UR25 ;  /* 0x00000019002d7c82 */ /* 0x000fe20008000000 */
[----:B------:R-:W-:Y:S01]  /*8ae0*/  UMOV UR40, UR28 ;  /* 0x0000001c00287c82 */ /* 0x000fe20008000000 */
[----:B------:R-:W-:Y:S01]  /*8af0*/  UMOV UR41, UR29 ;  /* 0x0000001d00297c82 */ /* 0x000fe20008000000 */
[----:B------:R-:W5:Y:S04]  /*8b00*/  LDL.64 R202, [R1+0x408] ;  /* 0x0004080001ca7983 */ /* 0x000f680000100a00 */
[----:B------:R-:W5:Y:S04]  /*8b10*/  LDL.64 R198, [R1+0x3f8] ;  /* 0x0003f80001c67983 */ /* 0x000f680000100a00 */
[----:B------:R-:W5:Y:S04]  /*8b20*/  LDL.64 R200, [R1+0x400] ;  /* 0x0004000001c87983 */ /* 0x000f680000100a00 */
[----:B------:R-:W5:Y:S01]  /*8b30*/  LDL.64 R220, [R1+0x1f8] ;  /* 0x0001f80001dc7983 */ /* 0x000f620000100a00 */
[----:B------:R-:W-:Y:S01]  /*8b40*/  HGMMA.64x16x16.F32.BF16 R152, gdesc[UR44].tnspA, R152 ;  /* 0x202000002c9879f0 */ /* 0x000fe20008701898 */
[----:B------:R-:W-:-:S03]  /*8b50*/  UIADD3.64 UR24, UR4, 0x800, URZ ;  /* 0x0000080004187897 */ /* 0x000fc6000fffe03f */
[----:B------:R-:W-:Y:S04]  /*8b60*/  HGMMA.64x16x16.F32.BF16 R152, gdesc[UR40].tnspA, R152 ;  /* 0x20200000289879f0 */ /* 0x000fe80008701898 */
[----:B------:R-:W-:Y:S01]  /*8b70*/  UMOV UR32, UR24 ;  /* 0x0000001800207c82 */ /* 0x000fe20008000000 */
[----:B------:R-:W-:Y:S02]  /*8b80*/  UMOV UR33, UR25 ;  /* 0x0000001900217c82 */ /* 0x000fe40008000000 */
[----:B------:R-:W-:Y:S01]  /*8b90*/  HGMMA.64x16x16.F32.BF16 R152, gdesc[UR32].tnspA, R152 ;  /* 0x20200000209879f0 */ /* 0x000fe20008701898 */
[----:B------:R-:W-:Y:S01]  /*8ba0*/  UMOV UR24, UR58 ;  /* 0x0000003a00187c82 */ /* 0x000fe20008000000 */
[----:B------:R-:W-:Y:S02]  /*8bb0*/  UMOV UR25, UR59 ;  /* 0x0000003b00197c82 */ /* 0x000fe40008000000 */
[----:B------:R-:W-:Y:S01]  /*8bc0*/  HGMMA.64x16x16.F32.BF16 R152, gdesc[UR24].tnspA, R152 ;  /* 0x20200000189879f0 */ /* 0x000fe20008701898 */
[----:B------:R-:W-:Y:S01]  /*8bd0*/  UMOV UR28, UR6 ;  /* 0x00000006001c7c82 */ /* 0x000fe20008000000 */
[----:B------:R-:W-:Y:S01]  /*8be0*/  UMOV UR29, UR7 ;  /* 0x00000007001d7c82 */ /* 0x000fe20008000000 */
[----:B------:R-:W-:-:S02]  /*8bf0*/  R2UR UR38, R224 ;  /* 0x00000000e02672ca */ /* 0x000fc400000e0000 */
[----:B------:R-:W-:Y:S01]  /*8c00*/  R2UR UR39, R225 ;  /* 0x00000000e12772ca */ /* 0x000fe200000e0000 */
[----:B------:R-:W-:Y:S01]  /*8c10*/  UMOV UR36, UR8 ;  /* 0x0000000800247c82 */ /* 0x000fe20008000000 */
[----:B------:R-:W-:Y:S01]  /*8c20*/  UMOV UR37, UR9 ;  /* 0x0000000900257c82 */ /* 0x000fe20008000000 */
[----:B------:R-:W-:Y:S02]  /*8c30*/  R2UR UR46, R222 ;  /* 0x00000000de2e72ca */ /* 0x000fe400000e0000 */
[----:B------:R-:W-:Y:S01]  /*8c40*/  R2UR UR47, R223 ;  /* 0x00000000df2f72ca */ /* 0x000fe200000e0000 */
[----:B------:R-:W-:Y:S01]  /*8c50*/  UMOV UR44, UR12 ;  /* 0x0000000c002c7c82 */ /* 0x000fe20008000000 */
[----:B------:R-:W-:Y:S01]  /*8c60*/  UMOV UR45, UR13 ;  /* 0x0000000d002d7c82 */ /* 0x000fe20008000000 */
[----:B------:R-:W-:Y:S01]  /*8c70*/  R2UR UR26, R218 ;  /* 0x00000000da1a72ca */ /* 0x000fe200000e0000 */
[----:B------:R-:W-:Y:S01]  /*8c80*/  UMOV UR24, UR20 ;  /* 0x0000001400187c82 */ /* 0x000fe20008000000 */
[----:B------:R-:W-:Y:S01]  /*8c90*/  R2UR UR27, R219 ;  /* 0x00000000db1b72ca */ /* 0x000fe200000e0000 */
[----:B------:R-:W-:Y:S01]  /*8ca0*/  UMOV UR25, UR21 ;  /* 0x0000001500197c82 */ /* 0x000fe20008000000 */
[----:B------:R-:W-:Y:S01]  /*8cb0*/  R2UR UR34, R214 ;  /* 0x00000000d62272ca */ /* 0x000fe200000e0000 */
[----:B------:R-:W5:Y:S01]  /*8cc0*/  LDL.64 R224, [R1+0x208] ;  /* 0x0002080001e07983 */ /* 0x000f620000100a00 */
[----:B------:R-:W-:-:S03]  /*8cd0*/  R2UR UR35, R215 ;  /* 0x00000000d72372ca */ /* 0x000fc600000e0000 */
[----:B------:R-:W5:Y:S04]  /*8ce0*/  LDL.64 R218, [R1+0x1e0] ;  /* 0x0001e00001da7983 */ /* 0x000f680000100a00 */
[----:B------:R-:W5:Y:S04]  /*8cf0*/  LDL.64 R222, [R1+0x200] ;  /* 0x0002000001de7983 */ /* 0x000f680000100a00 */
[----:B------:R-:W5:Y:S01]  /*8d00*/  LDL.64 R214, [R1+0x1c0] ;  /* 0x0001c00001d67983 */ /* 0x000f620000100a00 */
[----:B------:R-:W-:Y:S04]  /*8d10*/  HGMMA.64x16x16.F32.BF16 R152, gdesc[UR28].tnspA, R152 ;  /* 0x202000001c9879f0 */ /* 0x000fe80008701898 */
[----:B------:R-:W-:Y:S04]  /*8d20*/  HGMMA.64x16x16.F32.BF16 R152, gdesc[UR36].tnspA, R152 ;  /* 0x20200000249879f0 */ /* 0x000fe80008701898 */
[----:B------:R-:W-:Y:S04]  /*8d30*/  HGMMA.64x16x16.F32.BF16 R152, gdesc[UR44].tnspA, R152 ;  /* 0x202000002c9879f0 */ /* 0x000fe80008701898 */
[----:B------:R-:W-:Y:S01]  /*8d40*/  HGMMA.64x16x16.F32.BF16 R152, gdesc[UR52].tnspA, R152 ;  /* 0x20200000349879f0 */ /* 0x000fe20008701898 */
[----:B------:R-:W-:-:S02]  /*8d50*/  R2UR UR30, R216 ;  /* 0x00000000d81e72ca */ /* 0x000fc400000e0000 */
[----:B------:R-:W-:Y:S02]  /*8d60*/  R2UR UR31, R217 ;  /* 0x00000000d91f72ca */ /* 0x000fe400000e0000 */
[----:B--2---:R-:W-:Y:S01]  /*8d70*/  R2UR UR42, R210 ;  /* 0x00000000d22a72ca */ /* 0x004fe200000e0000 */
[----:B------:R-:W2:Y:S01]  /*8d80*/  LDL.64 R216, [R1+0x1d0] ;  /* 0x0001d00001d87983 */ /* 0x000ea20000100a00 */
[----:B------:R-:W-:Y:S01]  /*8d90*/  HGMMA.64x16x16.F32.BF16 R152, gdesc[UR24].tnspA, R152 ;  /* 0x20200000189879f0 */ /* 0x000fe20008701898 */
[----:B------:R-:W-:Y:S02]  /*8da0*/  R2UR UR25, R16 ;  /* 0x00000000101972ca */ /* 0x000fe400000e0000 */
[----:B------:R-:W-:-:S11]  /*8db0*/  R2UR UR24, R17 ;  /* 0x00000000111872ca */ /* 0x000fd600000e0000 */
[----:B------:R-:W-:Y:S02]  /*8dc0*/  UMOV UR29, UR25 ;  /* 0x00000019001d7c82 */ /* 0x000fe40008000000 */
[----:B------:R-:W-:Y:S01]  /*8dd0*/  UMOV UR28, UR24 ;  /* 0x00000018001c7c82 */ /* 0x000fe20008000000 */
[----:B------:R-:W-:Y:S02]  /*8de0*/  R2UR UR43, R211 ;  /* 0x00000000d32b72ca */ /* 0x000fe400000e0000 */
[----:B------:R-:W2:Y:S01]  /*8df0*/  LDL.64 R210, [R1+0x1f0] ;  /* 0x0001f00001d27983 */ /* 0x000ea20000100a00 */
[----:B------:R-:W-:Y:S01]  /*8e00*/  HGMMA.64x16x16.F32.BF16 R152, gdesc[UR28].tnspA, R152 ;  /* 0x202000001c9879f0 */ /* 0x000fe20008701898 */
[----:B------:R-:W-:Y:S02]  /*8e10*/  R2UR UR29, R20 ;  /* 0x00000000141d72ca */ /* 0x000fe400000e0000 */
[----:B------:R-:W-:-:S11]  /*8e20*/  R2UR UR28, R21 ;  /* 0x00000000151c72ca */ /* 0x000fd600000e0000 */
[----:B------:R-:W-:Y:S02]  /*8e30*/  UMOV UR33, UR29 ;  /* 0x0000001d00217c82 */ /* 0x000fe40008000000 */
[----:B------:R-:W-:Y:S02]  /*8e40*/  UMOV UR32, UR28 ;  /* 0x0000001c00207c82 */ /* 0x000fe40008000000 */
[----:B------:R-:W-:Y:S01]  /*8e50*/  HGMMA.64x16x16.F32.BF16 R152, gdesc[UR32].tnspA, R152 ;  /* 0x20200000209879f0 */ /* 0x000fe20008701898 */
[----:B------:R-:W-:Y:S02]  /*8e60*/  R2UR UR33, R168 ;  /* 0x00000000a82172ca */ /* 0x000fe400000e0000 */
[----:B------:R-:W-:Y:S02]  /*8e70*/  R2UR UR32, R169 ;  /* 0x00000000a92072ca */ /* 0x000fe400000e0000 */
[----:B---3--:R-:W-:Y:S02]  /*8e80*/  R2UR UR38, R212 ;  /* 0x00000000d42672ca */ /* 0x008fe400000e0000 */
[----:B------:R-:W-:-:S02]  /*8e90*/  R2UR UR39, R213 ;  /* 0x00000000d52772ca */ /* 0x000fc400000e0000 */
[----:B----4-:R-:W-:Y:S01]  /*8ea0*/  R2UR UR46, R204 ;  /* 0x00000000cc2e72ca */ /* 0x010fe200000e0000 */
[----:B------:R-:W3:Y:S04]  /*8eb0*/  LDL.64 R212, [R1+0x1b8] ;  /* 0x0001b80001d47983 */ /* 0x000ee80000100a00 */
[----:B------:R-:W-:Y:S02]  /*8ec0*/  UMOV UR37, UR33 ;  /* 0x0000002100257c82 */ /* 0x000fe40008000000 */
[----:B------:R-:W-:-:S04]  /*8ed0*/  UMOV UR36, UR32 ;  /* 0x0000002000247c82 */ /* 0x000fc80008000000 */
        /* <DEDUP_REMOVED lines=8> */
[----:B------:R-:W-:Y:S02]  /*8f60*/  R2UR UR47, R205 ;  /* 0x00000000cd2f72ca */ /* 0x000fe400000e0000 */
[----:B-----5:R-:W-:Y:S01]  /*8f70*/  R2UR UR50, R202 ;  /* 0x00000000ca3272ca */ /* 0x020fe200000e0000 */
[----:B------:R-:W4:Y:S06]  /*8f80*/  LDL.64 R204, [R1+0x1c8] ;  /* 0x0001c80001cc7983 */ /* 0x000f2c0000100a00 */
[----:B------:R-:W-:-:S02]  /*8f90*/  UMOV UR45, UR41 ;  /* 0x00000029002d7c82 */ /* 0x000fc40008000000 */
[----:B------:R-:W-:Y:S02]  /*8fa0*/  UMOV UR44, UR40 ;  /* 0x00000028002c7c82 */ /* 0x000fe40008000000 */
[----:B------:R-:W-:Y:S01]  /*8fb0*/  HGMMA.64x16x16.F32.BF16 R152, gdesc[UR44].tnspA, R152 ;  /* 0x202000002c9879f0 */ /* 0x000fe20008701898 */
[----:B------:R-:W-:Y:S02]  /*8fc0*/  R2UR UR45, R181 ;  /* 0x00000000b52d72ca */ /* 0x000fe400000e0000 */
[----:B------:R-:W-:Y:S02]  /*8fd0*/  R2UR UR44, R182 ;  /* 0x00000000b62c72ca */ /* 0x000fe400000e0000 */
[----:B------:R-:W-:Y:S02]  /*8fe0*/  R2UR UR51, R203 ;  /* 0x00000000cb3372ca */ /* 0x000fe400000e0000 */
[----:B------:R-:W-:Y:S01]  /*8ff0*/  R2UR UR58, R198 ;  /* 0x00000000c63a72ca */ /* 0x000fe200000e0000 */
[----:B------:R-:W5:Y:S06]  /*9000*/  LDL.64 R202, [R1+0x1e8] ;  /* 0x0001e80001ca7983 */ /* 0x000f6c0000100a00 */
[----:B------:R-:W-:-:S02]  /*9010*/  UMOV UR49, UR45 ;  /* 0x0000002d00317c82 */ /* 0x000fc40008000000 */
[----:B------:R-:W-:Y:S01]  /*9020*/  UMOV UR48, UR44 ;  /* 0x0000002c00307c82 */ /* 0x000fe20008000000 */
[----:B------:R-:W-:Y:S02]  /*9030*/  R2UR UR59, R199 ;  /* 0x00000000c73b72ca */ /* 0x000fe400000e0000 */
[----:B------:R-:W3:Y:S01]  /*9040*/  LDL.64 R198, [R1+0x1d8] ;  /* 0x0001d80001c67983 */ /* 0x000ee20000100a00 */
[----:B------:R-:W-:Y:S01]  /*9050*/  HGMMA.64x16x16.F32.BF16 R152, gdesc[UR48].tnspA, R152 ;  /* 0x20200000309879f0 */ /* 0x000fe20008701898 */
[----:B------:R-:W-:Y:S02]  /*9060*/  R2UR UR49, R185 ;  /* 0x00000000b93172ca */ /* 0x000fe400000e0000 */
[----:B------:R-:W-:Y:S02]  /*9070*/  R2UR UR48, R186 ;  /* 0x00000000ba3072ca */ /* 0x000fe400000e0000 */
[----:B------:R-:W-:Y:S02]  /*9080*/  R2UR UR54, R200 ;  /* 0x00000000c83672ca */ /* 0x000fe400000e0000 */
[----:B------:R-:W-:-:S02]  /*9090*/  R2UR UR55, R201 ;  /* 0x00000000c93772ca */ /* 0x000fc400000e0000 */
[----:B------:R-:W3:Y:S05]  /*90a0*/  LDL.64 R200, [R1+0x1b0] ;  /* 0x0001b00001c87983 */ /* 0x000eea0000100a00 */
[----:B------:R-:W-:Y:S02]  /*90b0*/  UMOV UR53, UR49 ;  /* 0x0000003100357c82 */ /* 0x000fe40008000000 */
[----:B------:R-:W-:-:S04]  /*90c0*/  UMOV UR52, UR48 ;  /* 0x0000003000347c82 */ /* 0x000fc80008000000 */
[----:B------:R-:W-:Y:S01]  /*90d0*/  HGMMA.64x16x16.F32.BF16 R152, gdesc[UR52].tnspA, R152 ;  /* 0x20200000349879f0 */ /* 0x000fe20008701898 */
[----:B------:R-:W-:Y:S01]  /*90e0*/  R2UR UR55, R187 ;  /* 0x00000000bb3772ca */ /* 0x000fe200000e0000 */
[C---:B--2---:R-:W-:Y:S02]  /*90f0*/  IMAD.WIDE R186, R14.reuse, 0x2, R210 ;  /* 0x000000020eba7825 */ /* 0x044fe400078e02d2 */
[----:B------:R-:W2:Y:S01]  /*9100*/  LDL.64 R210, [R1+0x1a0] ;  /* 0x0001a00001d27983 */ /* 0x000ea20000100a00 */
[----:B------:R-:W-:Y:S01]  /*9110*/  R2UR UR53, R189 ;  /* 0x00000000bd3572ca */ /* 0x000fe200000e0000 */
[----:B------:R-:W-:Y:S01]  /*9120*/  IMAD.WIDE R16, R14, 0x2, R224 ;  /* 0x000000020e107825 */ /* 0x000fe200078e02e0 */
[----:B------:R-:W-:Y:S01]  /*9130*/  R2UR UR52, R190 ;  /* 0x00000000be3472ca */ /* 0x000fe200000e0000 */
[----:B------:R-:W2:Y:S01]  /*9140*/  LDL.64 R224, [R1+0x170] ;  /* 0x0001700001e07983 */ /* 0x000ea20000100a00 */
[----:B------:R-:W-:-:S03]  /*9150*/  R2UR UR46, R180 ;  /* 0x00000000b42e72ca */ /* 0x000fc600000e0000 */
[----:B------:R3:W2:Y:S04]  /*9160*/  LDG.E.U16 R206, desc[UR60][R16.64] ;  /* 0x0000003c10ce7981 */ /* 0x0006a8000c1e1500 */
[----:B------:R-:W2:Y:S01]  /*9170*/  LDL.64 R180, [R1+0x190] ;  /* 0x0001900001b47983 */ /* 0x000ea20000100a00 */
[----:B------:R-:W-:Y:S02]  /*9180*/  R2UR UR54, R188 ;  /* 0x00000000bc3672ca */ /* 0x000fe400000e0000 */
[----:B------:R-:W-:Y:S01]  /*9190*/  MOV R192, UR56 ;  /* 0x0000003800c07c02 */ /* 0x000fe20008000f00 */
[----:B------:R-:W2:Y:S01]  /*91a0*/  LDL.64 R188, [R1+0x178] ;  /* 0x0001780001bc7983 */ /* 0x000ea20000100a00 */
[----:B------:R-:W-:Y:S01]  /*91b0*/  R2UR UR38, R172 ;  /* 0x00000000ac2672ca */ /* 0x000fe200000e0000 */
[----:B------:R-:W-:Y:S01]  /*91c0*/  IMAD.WIDE R172, R14, 0x2, R216 ;  /* 0x000000020eac7825 */ /* 0x000fe200078e02d8 */
[----:B------:R-:W-:Y:S01]  /*91d0*/  MOV R191, UR57 ;  /* 0x0000003900bf7c02 */ /* 0x000fe20008000f00 */
[----:B------:R-:W-:Y:S01]  /*91e0*/  UMOV UR56, UR52 ;  /* 0x0000003400387c82 */ /* 0x000fe20008000000 */
[----:B------:R-:W-:Y:S01]  /*91f0*/  UMOV UR57, UR53 ;  /* 0x0000003500397c82 */ /* 0x000fe20008000000 */
[----:B------:R-:W2:Y:S01]  /*9200*/  LDL.64 R216, [R1+0x158] ;  /* 0x0001580001d87983 */ /* 0x000ea20000100a00 */
[----:B------:R-:W-:-:S02]  /*9210*/  R2UR UR31, R18 ;  /* 0x00000000121f72ca */ /* 0x000fc400000e0000 */
[----:B------:R-:W-:Y:S01]  /*9220*/  R2UR UR30, R19 ;  /* 0x00000000131e72ca */ /* 0x000fe200000e0000 */
[----:B------:R-:W-:Y:S01]  /*9230*/  IMAD.WIDE R18, R14, 0x2, R218 ;  /* 0x000000020e127825 */ /* 0x000fe200078e02da */
[----:B------:R-:W-:Y:S01]  /*9240*/  R2UR UR35, R22 ;  /* 0x00000000162372ca */ /* 0x000fe200000e0000 */
[----:B------:R-:W2:Y:S01]  /*9250*/  LDL.64 R218, [R1+0x140] ;  /* 0x0001400001da7983 */ /* 0x000ea20000100a00 */
[----:B------:R-:W-:Y:S01]  /*9260*/  R2UR UR34, R23 ;  /* 0x00000000172272ca */ /* 0x000fe200000e0000 */
[----:B------:R-:W-:Y:S01]  /*9270*/  IMAD.WIDE R22, R14, 0x2, R220 ;  /* 0x000000020e167825 */ /* 0x000fe200078e02dc */
[----:B------:R-:W-:Y:S01]  /*9280*/  R2UR UR43, R175 ;  /* 0x00000000af2b72ca */ /* 0x000fe200000e0000 */
[----:B------:R-:W2:Y:S04]  /*9290*/  LDL.64 R220, [R1+0x148] ;  /* 0x0001480001dc7983 */ /* 0x000ea80000100a00 */
[----:B------:R-:W2:Y:S01]  /*92a0*/  LDL.64 R174, [R1+0x1a8] ;  /* 0x0001a80001ae7983 */ /* 0x000ea20000100a00 */
[----:B------:R-:W-:-:S03]  /*92b0*/  R2UR UR47, R179 ;  /* 0x00000000b32f72ca */ /* 0x000fc600000e0000 */
[----:B------:R-:W2:Y:S01]  /*92c0*/  LDG.E.U16 R186, desc[UR60][R186.64] ;  /* 0x0000003cbaba7981 */ /* 0x000ea2000c1e1500 */
[----:B------:R-:W-:Y:S01]  /*92d0*/  HGMMA.64x16x16.F32.BF16 R152, gdesc[UR56].tnspA, R152, gsb0 ;  /* 0x20200000389879f0 */ /* 0x000fe20008001898 */
[----:B------:R-:W-:Y:S02]  /*92e0*/  R2UR UR56, R192 ;  /* 0x00000000c03872ca */ /* 0x000fe400000e0000 */
[----:B------:R-:W2:Y:S04]  /*92f0*/  LDG.E.U16 R187, desc[UR60][R172.64] ;  /* 0x0000003cacbb7981 */ /* 0x000ea8000c1e1500 */
[----:B------:R-:W2:Y:S01]  /*9300*/  LDL.64 R192, [R1+0x180] ;  /* 0x0001800001c07983 */ /* 0x000ea20000100a00 */
[----:B------:R-:W-:Y:S01]  /*9310*/  R2UR UR57, R191 ;  /* 0x00000000bf3972ca */ /* 0x000fe200000e0000 */
[----:B------:R-:W-:-:S02]  /*9320*/  IMAD.WIDE R178, R14, 0x2, R222 ;  /* 0x000000020eb27825 */ /* 0x000fc400078e02de */
[----:B------:R-:W2:Y:S04]  /*9330*/  LDL.64 R222, [R1+0x130] ;  /* 0x0001300001de7983 */ /* 0x000ea80000100a00 */
[----:B------:R0:W2:Y:S01]  /*9340*/  LDG.E.U16 R185, desc[UR60][R22.64] ;  /* 0x0000003c16b97981 */ /* 0x0000a2000c1e1500 */
[----:B----4-:R-:W-:-:S04]  /*9350*/  IMAD.WIDE R168, R14, 0x2, R204 ;  /* 0x000000020ea87825 */ /* 0x010fc800078e02cc */
[C---:B-----5:R-:W-:Y:S01]  /*9360*/  IMAD.WIDE R20, R14.reuse, 0x2, R202 ;  /* 0x000000020e147825 */ /* 0x060fe200078e02ca */
[----:B------:R-:W4:Y:S04]  /*9370*/  LDL.64 R204, [R1+0x168] ;  /* 0x0001680001cc7983 */ /* 0x000f280000100a00 */
[----:B------:R-:W5:Y:S01]  /*9380*/  LDL.64 R202, [R1+0x198] ;  /* 0x0001980001ca7983 */ /* 0x000f620000100a00 */
[C---:B---3--:R-:W-:Y:S01]  /*9390*/  IMAD.WIDE R16, R14.reuse, 0x2, R198 ;  /* 0x000000020e107825 */ /* 0x048fe200078e02c6 */
[----:B------:R-:W-:Y:S02]  /*93a0*/  R2UR UR51, R183 ;  /* 0x00000000b73372ca */ /* 0x000fe400000e0000 */
[----:B------:R-:W3:Y:S04]  /*93b0*/  LDL.64 R198, [R1+0x188] ;  /* 0x0001880001c67983 */ /* 0x000ee80000100a00 */
[----:B------:R1:W3:Y:S01]  /*93c0*/  LDG.E.U16 R191, desc[UR60][R16.64] ;  /* 0x0000003c10bf7981 */ /* 0x0002e2000c1e1500 */
[----:B0-----:R-:W-:-:S03]  /*93d0*/  IMAD.WIDE R22, R14, 0x2, R212 ;  /* 0x000000020e167825 */ /* 0x001fc600078e02d4 */
[----:B------:R-:W3:Y:S04]  /*93e0*/  LDL.64 R212, [R1+0x120] ;  /* 0x0001200001d47983 */ /* 0x000ee80000100a00 */
[----:B------:R0:W3:Y:S04]  /*93f0*/  LDG.E.U16 R183, desc[UR60][R20.64] ;  /* 0x0000003c14b77981 */ /* 0x0000e8000c1e1500 */
[----:B------:R-:W3:Y:S04]  /*9400*/  LDG.E.U16 R182, desc[UR60][R22.64] ;  /* 0x0000003c16b67981 */ /* 0x000ee8000c1e1500 */
[----:B------:R-:W3:Y:S01]  /*9410*/  LDG.E.U16 R168, desc[UR60][R168.64] ;  /* 0x0000003ca8a87981 */ /* 0x000ee2000c1e1500 */
[----:B------:R-:W-:-:S02]  /*9420*/  R2UR UR27, R4 ;  /* 0x00000000041b72ca */ /* 0x000fc400000e0000 */
[----:B------:R-:W-:Y:S01]  /*9430*/  R2UR UR42, R176 ;  /* 0x00000000b02a72ca */ /* 0x000fe200000e0000 */
[----:B------:R-:W3:Y:S01]  /*9440*/  LDG.E.U16 R178, desc[UR60][R178.64] ;  /* 0x0000003cb2b27981 */ /* 0x000ee2000c1e1500 */
[----:B------:R-:W-:Y:S02]  /*9450*/  R2UR UR26, R13 ;  /* 0x000000000d1a72ca */ /* 0x000fe400000e0000 */
[----:B------:R-:W-:Y:S01]  /*9460*/  R2UR UR39, R170 ;  /* 0x00000000aa2772ca */ /* 0x000fe200000e0000 */
[----:B------:R-:W3:Y:S01]  /*9470*/  LDG.E.U16 R19, desc[UR60][R18.64] ;  /* 0x0000003c12137981 */ /* 0x000ee2000c1e1500 */
[----:B-1----:R-:W-:-:S03]  /*9480*/  IMAD.WIDE R16, R14, 0x2, R200 ;  /* 0x000000020e107825 */ /* 0x002fc600078e02c8 */
[----:B------:R-:W3:Y:S04]  /*9490*/  LDL.64 R200, [R1+0x160] ;  /* 0x0001600001c87983 */ /* 0x000ee80000100a00 */
[----:B------:R1:W3:Y:S01]  /*94a0*/  LDG.E.U16 R177, desc[UR60][R16.64] ;  /* 0x0000003c10b17981 */ /* 0x0002e2000c1e1500 */
[----:B--2---:R-:W-:-:S03]  /*94b0*/  IMAD.WIDE R172, R14, 0x2, R210 ;  /* 0x000000020eac7825 */ /* 0x004fc600078e02d2 */
[----:B------:R-:W2:Y:S01]  /*94c0*/  LDL.64 R210, [R1+0x118] ;  /* 0x0001180001d27983 */ /* 0x000ea20000100a00 */
[----:B0-----:R-:W-:-:S03]  /*94d0*/  IMAD.WIDE R20, R14, 0x2, R214 ;  /* 0x000000020e147825 */ /* 0x001fc600078e02d6 */
[----:B------:R-:W2:Y:S04]  /*94e0*/  LDL.64 R214, [R1+0x128] ;  /* 0x0001280001d67983 */ /* 0x000ea80000100a00 */
[----:B------:R-:W2:Y:S01]  /*94f0*/  LDG.E.U16 R21, desc[UR60][R20.64] ;  /* 0x0000003c14157981 */ /* 0x000ea2000c1e1500 */
[----:B-1----:R-:W-:-:S03]  /*9500*/  IMAD.WIDE R16, R14, 0x2, R180 ;  /* 0x000000020e107825 */ /* 0x002fc600078e02b4 */
[----:B------:R-:W2:Y:S01]  /*9510*/  LDG.E.U16 R181, desc[UR60][R172.64] ;  /* 0x0000003cacb57981 */ /* 0x000ea2000c1e1500 */
[----:B------:R-:W-:-:S03]  /*9520*/  IMAD.WIDE R188, R14, 0x2, R188 ;  /* 0x000000020ebc7825 */ /* 0x000fc600078e02bc */
[----:B------:R-:W2:Y:S04]  /*9530*/  LDG.E.U16 R173, desc[UR60][R16.64] ;  /* 0x0000003c10ad7981 */ /* 0x000ea8000c1e1500 */
[----:B------:R0:W2:Y:S02]  /*9540*/  LDG.E.U16 R172, desc[UR60][R188.64] ;  /* 0x0000003cbcac7981 */ /* 0x0000a4000c1e1500 */
[C---:B0-----:R-:W-:Y:S02]  /*9550*/  IMAD.WIDE R188, R14.reuse, 0x2, R218 ;  /* 0x000000020ebc7825 */ /* 0x041fe400078e02da */
[----:B------:R-:W2:Y:S02]  /*9560*/  LDL.64 R218, [R1+0xe8] ;  /* 0x0000e80001da7983 */ /* 0x000ea40000100a00 */
[----:B------:R-:W-:-:S06]  /*9570*/  IMAD.WIDE R174, R14, 0x2, R174 ;  /* 0x000000020eae7825 */ /* 0x000fcc00078e02ae */
[----:B------:R-:W2:Y:S01]  /*9580*/  LDG.E.U16 R175, desc[UR60][R174.64] ;  /* 0x0000003caeaf7981 */ /* 0x000ea2000c1e1500 */
[----:B------:R-:W-:-:S05]  /*9590*/  IMAD.WIDE R192, R14, 0x2, R192 ;  /* 0x000000020ec07825 */ /* 0x000fca00078e02c0 */
[----:B------:R0:W2:Y:S02]  /*95a0*/  LDG.E.U16 R176, desc[UR60][R192.64] ;  /* 0x0000003cc0b07981 */ /* 0x0000a4000c1e1500 */
[C---:B0-----:R-:W-:Y:S02]  /*95b0*/  IMAD.WIDE R192, R14.reuse, 0x2, R228 ;  /* 0x000000020ec07825 */ /* 0x041fe400078e02e4 */
[----:B------:R-:W2:Y:S04]  /*95c0*/  LDL.64 R228, [R1+0xd0] ;  /* 0x0000d00001e47983 */ /* 0x000ea80000100a00 */
[----:B------:R-:W2:Y:S01]  /*95d0*/  LDG.E.U16 R20, desc[UR60][R192.64] ;  /* 0x0000003cc0147981 */ /* 0x000ea2000c1e1500 */
[----:B----4-:R-:W-:-:S03]  /*95e0*/  IMAD.WIDE R16, R14, 0x2, R204 ;  /* 0x000000020e107825 */ /* 0x010fc600078e02cc */
[----:B------:R-:W4:Y:S01]  /*95f0*/  LDL.64 R204, [R1+0x110] ;  /* 0x0001100001cc7983 */ /* 0x000f220000100a00 */
[----:B-----5:R-:W-:-:S03]  /*9600*/  IMAD.WIDE R22, R14, 0x2, R202 ;  /* 0x000000020e167825 */ /* 0x020fc600078e02ca */
[----:B------:R-:W5:Y:S04]  /*9610*/  LDL.64 R202, [R1+0x138] ;  /* 0x0001380001ca7983 */ /* 0x000f680000100a00 */
[----:B------:R0:W5:Y:S01]  /*9620*/  LDG.E.U16 R169, desc[UR60][R22.64] ;  /* 0x0000003c16a97981 */ /* 0x000162000c1e1500 */
[----:B---3--:R-:W-:-:S03]  /*9630*/  IMAD.WIDE R198, R14, 0x2, R198 ;  /* 0x000000020ec67825 */ /* 0x008fc600078e02c6 */
[----:B------:R-:W3:Y:S04]  /*9640*/  LDG.E.U16 R16, desc[UR60][R16.64] ;  /* 0x0000003c10107981 */ /* 0x000ee8000c1e1500 */
[----:B------:R1:W3:Y:S01]  /*9650*/  LDG.E.U16 R180, desc[UR60][R198.64] ;  /* 0x0000003cc6b47981 */ /* 0x0002e2000c1e1500 */
[----:B0-----:R-:W-:-:S03]  /*9660*/  IMAD.WIDE R22, R14, 0x2, R224 ;  /* 0x000000020e167825 */ /* 0x001fc600078e02e0 */
[----:B------:R-:W3:Y:S04]  /*9670*/  LDL.64 R224, [R1+0x100] ;  /* 0x0001000001e07983 */ /* 0x000ee80000100a00 */
[----:B------:R0:W3:Y:S01]  /*9680*/  LDG.E.U16 R4, desc[UR60][R22.64] ;  /* 0x0000003c16047981 */ /* 0x0000e2000c1e1500 */
[----:B-1----:R-:W-:-:S03]  /*9690*/  IMAD.WIDE R198, R14, 0x2, R216 ;  /* 0x000000020ec67825 */ /* 0x002fc600078e02d8 */
[----:B------:R-:W3:Y:S04]  /*96a0*/  LDL.64 R216, [R1+0xf8] ;  /* 0x0000f80001d87983 */ /* 0x000ee80000100a00 */
[----:B------:R-:W3:Y:S01]  /*96b0*/  LDG.E.U16 R17, desc[UR60][R198.64] ;  /* 0x0000003cc6117981 */ /* 0x000ee2000c1e1500 */
[----:B0-----:R-:W-:-:S03]  /*96c0*/  IMAD.WIDE R22, R14, 0x2, R220 ;  /* 0x000000020e167825 */ /* 0x001fc600078e02dc */
[----:B------:R-:W3:Y:S04]  /*96d0*/  LDL.64 R220, [R1+0xf0] ;  /* 0x0000f00001dc7983 */ /* 0x000ee80000100a00 */
[----:B------:R-:W3:Y:S04]  /*96e0*/  LDG.E.U16 R22, desc[UR60][R22.64] ;  /* 0x0000003c16167981 */ /* 0x000ee8000c1e1500 */
[----:B------:R0:W3:Y:S01]  /*96f0*/  LDG.E.U16 R23, desc[UR60][R188.64] ;  /* 0x0000003cbc177981 */ /* 0x0000e2000c1e1500 */
[----:B------:R-:W-:-:S05]  /*9700*/  IMAD.WIDE R200, R14, 0x2, R200 ;  /* 0x000000020ec87825 */ /* 0x000fca00078e02c8 */
[----:B------:R1:W3:Y:S01]  /*9710*/  LDG.E.U16 R174, desc[UR60][R200.64] ;  /* 0x0000003cc8ae7981 */ /* 0x0002e2000c1e1500 */
[----:B0-----:R-:W-:-:S03]  /*9720*/  IMAD.WIDE R188, R14, 0x2, R212 ;  /* 0x000000020ebc7825 */ /* 0x001fc600078e02d4 */
[----:B------:R-:W3:Y:S01]  /*9730*/  LDL.64 R212, [R1+0xb0] ;  /* 0x0000b00001d47983 */ /* 0x000ee20000100a00 */
[----:B------:R-:W-:-:S03]  /*9740*/  R2UR UR50, R184 ;  /* 0x00000000b83272ca */ /* 0x000fc600000e0000 */
[----:B------:R-:W3:Y:S01]  /*9750*/  LDG.E.U16 R188, desc[UR60][R188.64] ;  /* 0x0000003cbcbc7981 */ /* 0x000ee2000c1e1500 */
[----:B-1----:R-:W-:-:S03]  /*9760*/  IMAD.WIDE R200, R14, 0x2, R222 ;  /* 0x000000020ec87825 */ /* 0x002fc600078e02de */
[----:B------:R-:W3:Y:S04]  /*9770*/  LDL.64 R222, [R1+0xc0] ;  /* 0x0000c00001de7983 */ /* 0x000ee80000100a00 */
[----:B------:R-:W3:Y:S01]  /*9780*/  LDG.E.U16 R18, desc[UR60][R200.64] ;  /* 0x0000003cc8127981 */ /* 0x000ee2000c1e1500 */
[----:B--2---:R-:W-:-:S03]  /*9790*/  IMAD.WIDE R192, R14, 0x2, R210 ;  /* 0x000000020ec07825 */ /* 0x004fc600078e02d2 */
[----:B------:R-:W2:Y:S01]  /*97a0*/  LDL.64 R210, [R1+0xc8] ;  /* 0x0000c80001d27983 */ /* 0x000ea20000100a00 */
[----:B------:R-:W-:-:S03]  /*97b0*/  IMAD.WIDE R198, R14, 0x2, R214 ;  /* 0x000000020ec67825 */ /* 0x000fc600078e02d6 */
[----:B------:R-:W2:Y:S04]  /*97c0*/  LDL.64 R214, [R1+0xb8] ;  /* 0x0000b80001d67983 */ /* 0x000ea80000100a00 */
[----:B------:R-:W2:Y:S04]  /*97d0*/  LDG.E.U16 R179, desc[UR60][R198.64] ;  /* 0x0000003cc6b37981 */ /* 0x000ea8000c1e1500 */
[----:B------:R-:W2:Y:S01]  /*97e0*/  LDG.E.U16 R192, desc[UR60][R192.64] ;  /* 0x0000003cc0c07981 */ /* 0x000ea2000c1e1500 */
[----:B----4-:R-:W-:-:S04]  /*97f0*/  IMAD.WIDE R204, R14, 0x2, R204 ;  /* 0x000000020ecc7825 */ /* 0x010fc800078e02cc */
[C---:B-----5:R-:W-:Y:S01]  /*9800*/  IMAD.WIDE R202, R14.reuse, 0x2, R202 ;  /* 0x000000020eca7825 */ /* 0x060fe200078e02ca */
[----:B------:R0:W4:Y:S04]  /*9810*/  LDG.E.U16 R13, desc[UR60][R204.64] ;  /* 0x0000003ccc0d7981 */ /* 0x000128000c1e1500 */
[----:B------:R1:W5:Y:S01]  /*9820*/  LDG.E.U16 R170, desc[UR60][R202.64] ;  /* 0x0000003ccaaa7981 */ /* 0x000362000c1e1500 */
[----:B0-----:R-:W-:-:S03]  /*9830*/  IMAD.WIDE R204, R14, 0x2, R218 ;  /* 0x000000020ecc7825 */ /* 0x001fc600078e02da */
[----:B------:R-:W4:Y:S01]  /*9840*/  LDL.64 R218, [R1+0x80] ;  /* 0x0000800001da7983 */ /* 0x000f220000100a00 */
[----:B-1----:R-:W-:-:S03]  /*9850*/  IMAD.WIDE R202, R14, 0x2, R226 ;  /* 0x000000020eca7825 */ /* 0x002fc600078e02e2 */
[----:B------:R-:W5:Y:S01]  /*9860*/  LDL.64 R226, [R1+0xa0] ;  /* 0x0000a00001e27983 */ /* 0x000f620000100a00 */
[----:B---3--:R-:W-:-:S03]  /*9870*/  IMAD.WIDE R200, R14, 0x2, R224 ;  /* 0x000000020ec87825 */ /* 0x008fc600078e02e0 */
[----:B------:R-:W3:Y:S01]  /*9880*/  LDG.E.U16 R204, desc[UR60][R204.64] ;  /* 0x0000003ccccc7981 */ /* 0x000ee2000c1e1500 */
[----:B------:R-:W-:-:S03]  /*9890*/  IMAD.WIDE R198, R14, 0x2, R216 ;  /* 0x000000020ec67825 */ /* 0x000fc600078e02d8 */
[----:B------:R0:W3:Y:S04]  /*98a0*/  LDG.E.U16 R189, desc[UR60][R200.64] ;  /* 0x0000003cc8bd7981 */ /* 0x0000e8000c1e1500 */
[----:B------:R1:W3:Y:S04]  /*98b0*/  LDG.E.U16 R184, desc[UR60][R198.64] ;  /* 0x0000003cc6b87981 */ /* 0x0002e8000c1e1500 */
[----:B------:R-:W4:Y:S01]  /*98c0*/  LDL.64 R216, [R1+0x98] ;  /* 0x0000980001d87983 */ /* 0x000f220000100a00 */
[----:B0-----:R-:W-:-:S03]  /*98d0*/  IMAD.WIDE R200, R14, 0x2, R220 ;  /* 0x000000020ec87825 */ /* 0x001fc600078e02dc */
[----:B------:R-:W3:Y:S01]  /*98e0*/  LDL.64 R224, [R1+0x90] ;  /* 0x0000900001e07983 */ /* 0x000ee20000100a00 */
[----:B-1----:R-:W-:-:S03]  /*98f0*/  IMAD.WIDE R198, R14, 0x2, R234 ;  /* 0x000000020ec67825 */ /* 0x002fc600078e02ea */
[----:B------:R-:W3:Y:S04]  /*9900*/  LDL.64 R220, [R1+0x88] ;  /* 0x0000880001dc7983 */ /* 0x000ee80000100a00 */
[----:B------:R0:W3:Y:S04]  /*9910*/  LDG.E.U16 R205, desc[UR60][R198.64] ;  /* 0x0000003cc6cd7981 */ /* 0x0000e8000c1e1500 */
[----:B------:R-:W3:Y:S04]  /*9920*/  LDG.E.U16 R190, desc[UR60][R202.64] ;  /* 0x0000003ccabe7981 */ /* 0x000ee8000c1e1500 */
[----:B------:R1:W3:Y:S01]  /*9930*/  LDG.E.U16 R193, desc[UR60][R200.64] ;  /* 0x0000003cc8c17981 */ /* 0x0002e2000c1e1500 */
[----:B0-----:R-:W-:-:S03]  /*9940*/  IMAD.WIDE R198, R14, 0x2, R230 ;  /* 0x000000020ec67825 */ /* 0x001fc600078e02e6 */
[----:B------:R-:W3:Y:S04]  /*9950*/  LDL.64 R230, [R1+0x78] ;  /* 0x0000780001e67983 */ /* 0x000ee80000100a00 */
[----:B------:R0:W3:Y:S01]  /*9960*/  LDG.E.U16 R208, desc[UR60][R198.64] ;  /* 0x0000003cc6d07981 */ /* 0x0000e2000c1e1500 */
[----:B-1----:R-:W-:-:S03]  /*9970*/  IMAD.WIDE R200, R14, 0x2, R228 ;  /* 0x000000020ec87825 */ /* 0x002fc600078e02e4 */
[----:B------:R-:W3:Y:S04]  /*9980*/  LDL.64 R228, [R1+0x70] ;  /* 0x0000700001e47983 */ /* 0x000ee80000100a00 */
[----:B------:R-:W3:Y:S01]  /*9990*/  LDL.64 R234, [R1+0x18] ;  /* 0x0000180001ea7983 */ /* 0x000ee20000100a00 */
[----:B0-----:R-:W-:-:S03]  /*99a0*/  IMAD.WIDE R198, R14, 0x2, R222 ;  /* 0x000000020ec67825 */ /* 0x001fc600078e02de */
[----:B------:R-:W3:Y:S01]  /*99b0*/  LDL.64 R222, [R1+0x68] ;  /* 0x0000680001de7983 */ /* 0x000ee20000100a00 */
[----:B--2---:R-:W-:-:S03]  /*99c0*/  IMAD.WIDE R202, R14, 0x2, R210 ;  /* 0x000000020eca7825 */ /* 0x004fc600078e02d2 */
[----:B------:R-:W2:Y:S04]  /*99d0*/  LDG.E.U16 R210, desc[UR60][R200.64] ;  /* 0x0000003cc8d27981 */ /* 0x000ea8000c1e1500 */
[----:B------:R0:W2:Y:S02]  /*99e0*/  LDG.E.U16 R211, desc[UR60][R202.64] ;  /* 0x0000003ccad37981 */ /* 0x0000a4000c1e1500 */
[C---:B0-----:R-:W-:Y:S02]  /*99f0*/  IMAD.WIDE R202, R14.reuse, 0x2, R212 ;  /* 0x000000020eca7825 */ /* 0x041fe400078e02d4 */
[----:B------:R0:W2:Y:S02]  /*9a00*/  LDG.E.U16 R212, desc[UR60][R198.64] ;  /* 0x0000003cc6d47981 */ /* 0x0000a4000c1e1500 */
[----:B0-----:R-:W-:-:S02]  /*9a10*/  IMAD.WIDE R198, R14, 0x2, R232 ;  /* 0x000000020ec67825 */ /* 0x001fc400078e02e8 */
[----:B------:R-:W2:Y:S02]  /*9a20*/  LDL.64 R232, [R1+0x60] ;  /* 0x0000600001e87983 */ /* 0x000ea40000100a00 */
[C---:B------:R-:W-:Y:S02]  /*9a30*/  IMAD.WIDE R200, R14.reuse, 0x2, R214 ;  /* 0x000000020ec87825 */ /* 0x040fe400078e02d6 */
[----:B------:R-:W2:Y:S04]  /*9a40*/  LDG.E.U16 R214, desc[UR60][R202.64] ;  /* 0x0000003ccad67981 */ /* 0x000ea8000c1e1500 */
[----:B------:R5:W2:Y:S04]  /*9a50*/  LDG.E.U16 R213, desc[UR60][R200.64] ;  /* 0x0000003cc8d57981 */ /* 0x000aa8000c1e1500 */
[----:B------:R3:W2:Y:S01]  /*9a60*/  LDG.E.U16 R215, desc[UR60][R198.64] ;  /* 0x0000003cc6d77981 */ /* 0x0006a2000c1e1500 */
[----:B-----5:R-:W-:-:S03]  /*9a70*/  IMAD.WIDE R200, R14, 0x2, R226 ;  /* 0x000000020ec87825 */ /* 0x020fc600078e02e2 */
[----:B------:R-:W5:Y:S01]  /*9a80*/  LDL.64 R226, [R1+0x58] ;  /* 0x0000580001e27983 */ /* 0x000f620000100a00 */
[----:B----4-:R-:W-:-:S03]  /*9a90*/  IMAD.WIDE R202, R14, 0x2, R216 ;  /* 0x000000020eca7825 */ /* 0x010fc600078e02d8 */
[----:B------:R0:W4:Y:S01]  /*9aa0*/  LDG.E.U16 R216, desc[UR60][R200.64] ;  /* 0x0000003cc8d87981 */ /* 0x000122000c1e1500 */
[----:B---3--:R-:W-:-:S03]  /*9ab0*/  IMAD.WIDE R198, R14, 0x2, R224 ;  /* 0x000000020ec67825 */ /* 0x008fc600078e02e0 */
[----:B------:R-:W3:Y:S04]  /*9ac0*/  LDL.64 R224, [R1+0x50] ;  /* 0x0000500001e07983 */ /* 0x000ee80000100a00 */
[----:B------:R1:W4:Y:S01]  /*9ad0*/  LDG.E.U16 R217, desc[UR60][R202.64] ;  /* 0x0000003ccad97981 */ /* 0x000322000c1e1500 */
[----:B0-----:R-:W-:-:S04]  /*9ae0*/  IMAD.WIDE R200, R14, 0x2, R220 ;  /* 0x000000020ec87825 */ /* 0x001fc800078e02dc */
[C---:B-1----:R-:W-:Y:S02]  /*9af0*/  IMAD.WIDE R202, R14.reuse, 0x2, R218 ;  /* 0x000000020eca7825 */ /* 0x042fe400078e02da */
[----:B------:R0:W4:Y:S04]  /*9b00*/  LDG.E.U16 R219, desc[UR60][R200.64] ;  /* 0x0000003cc8db7981 */ /* 0x000128000c1e1500 */
[----:B------:R1:W4:Y:S04]  /*9b10*/  LDG.E.U16 R218, desc[UR60][R198.64] ;  /* 0x0000003cc6da7981 */ /* 0x000328000c1e1500 */
[----:B------:R-:W4:Y:S01]  /*9b20*/  LDG.E.U16 R220, desc[UR60][R202.64] ;  /* 0x0000003ccadc7981 */ /* 0x000f22000c1e1500 */
[----:B0-----:R-:W-:-:S03]  /*9b30*/  IMAD.WIDE R200, R14, 0x2, R228 ;  /* 0x000000020ec87825 */ /* 0x001fc600078e02e4 */
[----:B------:R-:W4:Y:S01]  /*9b40*/  LDL.64 R228, [R1+0x38] ;  /* 0x0000380001e47983 */ /* 0x000f220000100a00 */
[----:B-1----:R-:W-:-:S03]  /*9b50*/  IMAD.WIDE R198, R14, 0x2, R230 ;  /* 0x000000020ec67825 */ /* 0x002fc600078e02e6 */
[----:B------:R-:W4:Y:S04]  /*9b60*/  LDL.64 R230, [R1+0x20] ;  /* 0x0000200001e67983 */ /* 0x000f280000100a00 */
[----:B------:R2:W4:Y:S02]  /*9b70*/  LDG.E.U16 R221, desc[UR60][R198.64] ;  /* 0x0000003cc6dd7981 */ /* 0x000524000c1e1500 */
[C---:B--2---:R-:W-:Y:S02]  /*9b80*/  IMAD.WIDE R198, R14.reuse, 0x2, R232 ;  /* 0x000000020ec67825 */ /* 0x044fe400078e02e8 */
[----:B------:R-:W2:Y:S02]  /*9b90*/  LDL.64 R232, [R1+0x10] ;  /* 0x0000100001e87983 */ /* 0x000ea40000100a00 */
[----:B------:R-:W-:-:S02]  /*9ba0*/  IMAD.WIDE R202, R14, 0x2, R222 ;  /* 0x000000020eca7825 */ /* 0x000fc400078e02de */
[----:B------:R5:W2:Y:S04]  /*9bb0*/  LDG.E.U16 R222, desc[UR60][R200.64] ;  /* 0x0000003cc8de7981 */ /* 0x000aa8000c1e1500 */
[----:B------:R3:W2:Y:S01]  /*9bc0*/  LDG.E.U16 R223, desc[UR60][R202.64] ;  /* 0x0000003ccadf7981 */ /* 0x0006a2000c1e1500 */
[----:B------:R-:W-:Y:S02]  /*9bd0*/  WARPGROUP.DEPBAR.LE gsb0, 0x0 ;  /* 0x00008000000079c5 */ /* 0x000fe40000010000 */
[----:B-----5:R-:W-:-:S04]  /*9be0*/  IMAD.WIDE R200, R14, 0x2, R226 ;  /* 0x000000020ec87825 */ /* 0x020fc800078e02e2 */
[C---:B---3--:R-:W-:Y:S02]  /*9bf0*/  IMAD.WIDE R202, R14.reuse, 0x2, R224 ;  /* 0x000000020eca7825 */ /* 0x048fe400078e02e0 */
[----:B------:R0:W3:Y:S04]  /*9c00*/  LDG.E.U16 R224, desc[UR60][R198.64] ;  /* 0x0000003cc6e07981 */ /* 0x0000e8000c1e1500 */
[----:B------:R1:W5:Y:S04]  /*9c10*/  LDG.E.U16 R225, desc[UR60][R200.64] ;  /* 0x0000003cc8e17981 */ /* 0x000368000c1e1500 */
[----:B------:R4:W5:Y:S01]  /*9c20*/  LDG.E.U16 R226, desc[UR60][R202.64] ;  /* 0x0000003ccae27981 */ /* 0x000962000c1e1500 */
[----:B0-----:R-:W-:-:S04]  /*9c30*/  IMAD.WIDE R198, R14, 0x2, R242 ;  /* 0x000000020ec67825 */ /* 0x001fc800078e02f2 */
[C---:B-1----:R-:W-:Y:S01]  /*9c40*/  IMAD.WIDE R200, R14.reuse, 0x2, R240 ;  /* 0x000000020ec87825 */ /* 0x042fe200078e02f0 */
[----:B------:R0:W5:Y:S03]  /*9c50*/  LDG.E.U16 R227, desc[UR60][R198.64] ;  /* 0x0000003cc6e37981 */ /* 0x000166000c1e1500 */
[C---:B----4-:R-:W-:Y:S02]  /*9c60*/  IMAD.WIDE R202, R14.reuse, 0x2, R228 ;  /* 0x000000020eca7825 */ /* 0x050fe400078e02e4 */
[----:B------:R1:W4:Y:S02]  /*9c70*/  LDG.E.U16 R228, desc[UR60][R200.64] ;  /* 0x0000003cc8e47981 */ /* 0x000324000c1e1500 */
[C---:B0-----:R-:W-:Y:S02]  /*9c80*/  IMAD.WIDE R198, R14.reuse, 0x2, R238 ;  /* 0x000000020ec67825 */ /* 0x041fe400078e02ee */
[----:B------:R0:W4:Y:S02]  /*9c90*/  LDG.E.U16 R229, desc[UR60][R202.64] ;  /* 0x0000003ccae57981 */ /* 0x000124000c1e1500 */
[----:B-1----:R-:W-:-:S04]  /*9ca0*/  IMAD.WIDE R200, R14, 0x2, R236 ;  /* 0x000000020ec87825 */ /* 0x002fc800078e02ec */
[C---:B0-----:R-:W-:Y:S02]  /*9cb0*/  IMAD.WIDE R202, R14.reuse, 0x2, R230 ;  /* 0x000000020eca7825 */ /* 0x041fe400078e02e6 */
[----:B------:R0:W4:Y:S04]  /*9cc0*/  LDG.E.U16 R230, desc[UR60][R198.64] ;  /* 0x0000003cc6e67981 */ /* 0x000128000c1e1500 */
[----:B------:R-:W4:Y:S04]  /*9cd0*/  LDG.E.U16 R231, desc[UR60][R200.64] ;  /* 0x0000003cc8e77981 */ /* 0x000f28000c1e1500 */
[----:B------:R-:W4:Y:S01]  /*9ce0*/  LDG.E.U16 R202, desc[UR60][R202.64] ;  /* 0x0000003ccaca7981 */ /* 0x000f22000c1e1500 */
[----:B0-----:R-:W-:-:S06]  /*9cf0*/  IMAD.WIDE R198, R14, 0x2, R234 ;  /* 0x000000020ec67825 */ /* 0x001fcc00078e02ea */
[----:B------:R0:W4:Y:S02]  /*9d00*/  LDG.E.U16 R198, desc[UR60][R198.64] ;  /* 0x0000003cc6c67981 */ /* 0x000124000c1e1500 */
[----:B0-----:R-:W0:Y:S01]  /*9d10*/  LDC R199, c[0x0][0x238] ;  /* 0x00008e00ffc77b82 */ /* 0x001e220000000800 */
[----:B--2---:R-:W-:-:S06]  /*9d20*/  IMAD.WIDE R200, R14, 0x2, R232 ;  /* 0x000000020ec87825 */ /* 0x004fcc00078e02e8 */
[----:B------:R-:W2:Y:S01]  /*9d30*/  LDG.E.U16 R200, desc[UR60][R200.64] ;  /* 0x0000003cc8c87981 */ /* 0x000ea2000c1e1500 */
[----:B------:R-:W-:Y:S06]  /*9d40*/  BAR.SYNC.DEFER_BLOCKING 0x0 ;  /* 0x0000000000007b1d */ /* 0x000fec0000010000 */
[----:B------:R0:W-:Y:S04]  /*9d50*/  STS.U16 [R0+0x10a00], R19 ;  /* 0x010a001300007388 */ /* 0x0001e80000000400 */
[----:B------:R1:W-:Y:S01]  /*9d60*/  STS.U16 [R0+0x11200], R21 ;  /* 0x0112001500007388 */ /* 0x0003e20000000400 */
[-C--:B0-----:R-:W-:Y:S01]  /*9d70*/  FMUL R19, R160, R199.reuse ;  /* 0x000000c7a0137220 */ /* 0x081fe20000400000 */
[----:B-1----:R-:W-:-:S05]  /*9d80*/  FMUL R21, R161, R199 ;  /* 0x000000c7a1157220 */ /* 0x002fca0000400000 */
[----:B------:R-:W-:Y:S01]  /*9d90*/  FMNMX R19, R19, R21, !PT ;  /* 0x0000001513137209 */ /* 0x000fe20007800000 */
[----:B------:R-:W-:-:S05]  /*9da0*/  FMUL R21, R164, R199 ;  /* 0x000000c7a4157220 */ /* 0x000fca0000400000 */
        /* <DEDUP_REMOVED lines=10> */
[----:B------:R-:W-:-:S05]  /*9e50*/  FMNMX R19, R21, R19, !PT ;  /* 0x0000001315137209 */ /* 0x000fca0007800000 */
[----:B------:R-:W0:Y:S04]  /*9e60*/  SHFL.BFLY PT, R21, R19, 0x2, 0x1f ;  /* 0x0c401f0013157f89 */ /* 0x000e2800000e0000 */
[----:B------:R1:W-:Y:S04]  /*9e70*/  STS.U16 [R0+0x11000], R168 ;  /* 0x011000a800007388 */ /* 0x0003e80000000400 */
[----:B------:R1:W-:Y:S02]  /*9e80*/  STS.U16 [R0+0x11c00], R169 ;  /* 0x011c00a900007388 */ /* 0x0003e40000000400 */
[-C--:B-1----:R-:W-:Y:S01]  /*9e90*/  FMUL R168, R162, R199.reuse ;  /* 0x000000c7a2a87220 */ /* 0x082fe20000400000 */
[----:B------:R-:W-:-:S05]  /*9ea0*/  FMUL R169, R163, R199 ;  /* 0x000000c7a3a97220 */ /* 0x000fca0000400000 */
[----:B------:R-:W-:Y:S01]  /*9eb0*/  FMNMX R168, R168, R169, !PT ;  /* 0x000000a9a8a87209 */ /* 0x000fe20007800000 */
[----:B------:R-:W-:Y:S01]  /*9ec0*/  FMUL R169, R166, R199 ;  /* 0x000000c7a6a97220 */ /* 0x000fe20000400000 */
[----:B0-----:R-:W-:-:S04]  /*9ed0*/  FMNMX R21, R19, R21, !PT ;  /* 0x0000001513157209 */ /* 0x001fc80007800000 */
[----:B------:R-:W-:Y:S01]  /*9ee0*/  FMNMX R168, R169, R168, !PT ;  /* 0x000000a8a9a87209 */ /* 0x000fe20007800000 */
[-C--:B------:R-:W-:Y:S01]  /*9ef0*/  FMUL R169, R167, R199.reuse ;  /* 0x000000c7a7a97220 */ /* 0x080fe20000400000 */
[----:B------:R-:W-:-:S04]  /*9f00*/  FMUL R19, R154, R199 ;  /* 0x000000c79a137220 */ /* 0x000fc80000400000 */
[----:B------:R-:W-:-:S04]  /*9f10*/  FMNMX R168, R169, R168, !PT ;  /* 0x000000a8a9a87209 */ /* 0x000fc80007800000 */
[----:B------:R-:W-:Y:S02]  /*9f20*/  FMNMX R168, R19, R168, !PT ;  /* 0x000000a813a87209 */ /* 0x000fe40007800000 */
[----:B------:R-:W0:Y:S01]  /*9f30*/  SHFL.BFLY PT, R19, R21, 0x1, 0x1f ;  /* 0x0c201f0015137f89 */ /* 0x000e2200000e0000 */
[----:B------:R-:W-:-:S05]  /*9f40*/  FMUL R169, R155, R199 ;  /* 0x000000c79ba97220 */ /* 0x000fca0000400000 */
[----:B------:R-:W-:Y:S01]  /*9f50*/  FMNMX R168, R169, R168, !PT ;  /* 0x000000a8a9a87209 */ /* 0x000fe20007800000 */
[----:B------:R-:W-:-:S05]  /*9f60*/  FMUL R169, R158, R199 ;  /* 0x000000c79ea97220 */ /* 0x000fca0000400000 */
[----:B------:R-:W-:Y:S01]  /*9f70*/  FMNMX R168, R169, R168, !PT ;  /* 0x000000a8a9a87209 */ /* 0x000fe20007800000 */
[----:B------:R-:W-:-:S05]  /*9f80*/  FMUL R169, R159, R199 ;  /* 0x000000c79fa97220 */ /* 0x000fca0000400000 */
[----:B------:R-:W-:Y:S02]  /*9f90*/  FMNMX R168, R169, R168, !PT ;  /* 0x000000a8a9a87209 */ /* 0x000fe40007800000 */
[----:B0-----:R-:W-:-:S03]  /*9fa0*/  FMNMX R19, R21, R19, !PT ;  /* 0x0000001315137209 */ /* 0x001fc60007800000 */
[----:B------:R-:W0:Y:S01]  /*9fb0*/  SHFL.BFLY PT, R21, R168, 0x2, 0x1f ;  /* 0x0c401f00a8157f89 */ /* 0x000e2200000e0000 */
[----:B------:R-:W-:-:S05]  /*9fc0*/  FMNMX R19, R19, R15, !PT ;  /* 0x0000000f13137209 */ /* 0x000fca0007800000 */
[----:B------:R-:W-:Y:S01]  /*9fd0*/  FFMA R160, R160, R199, -R19 ;  /* 0x000000c7a0a07223 */ /* 0x000fe20000000813 */
[----:B------:R1:W-:Y:S01]  /*9fe0*/  STS.U16 [R0+0x12600], R4 ;  /* 0x0126000400007388 */ /* 0x0003e20000000400 */
[----:B------:R-:W2:Y:S02]  /*9ff0*/  S2R R240, SR_TID.X ;  /* 0x0000000000f07919 */ /* 0x000ea40000002100 */
[----:B-1----:R-:W-:Y:S01]  /*a000*/  FMUL R4, R160, 1.4426950216293334961 ;  /* 0x3fb8aa3ba0047820 */ /* 0x002fe20000400000 */
[----:B0-----:R-:W-:-:S05]  /*a010*/  FMNMX R168, R168, R21, !PT ;  /* 0x00000015a8a87209 */ /* 0x001fca0007800000 */
[----:B------:R-:W0:Y:S01]  /*a020*/  SHFL.BFLY PT, R160, R168, 0x1, 0x1f ;  /* 0x0c201f00a8a07f89 */ /* 0x000e2200000e0000 */
[----:B------:R-:W1:Y:S03]  /*a030*/  S2R R232, SR_CgaCtaId ;  /* 0x0000000000e87919 */ /* 0x000e660000008800 */
        /* <DEDUP_REMOVED lines=48> */
[----:B---3--:R-:W-:Y:S04]  /*a340*/  STS.U16 [R0+0x16a00], R224 ;  /* 0x016a00e000007388 */ /* 0x008fe80000000400 */
[----:B-----5:R-:W-:Y:S04]  /*a350*/  STS.U16 [R0+0x16c00], R225 ;  /* 0x016c00e100007388 */ /* 0x020fe80000000400 */
[----:B------:R-:W-:Y:S04]  /*a360*/  STS.U16 [R0+0x16e00], R226 ;  /* 0x016e00e200007388 */ /* 0x000fe80000000400 */
[----:B------:R-:W-:Y:S04]  /*a370*/  STS.U16 [R0+0x17000], R227 ;  /* 0x017000e300007388 */ /* 0x000fe80000000400 */
[----:B----4-:R-:W-:Y:S04]  /*a380*/  STS.U16 [R0+0x17200], R228 ;  /* 0x017200e400007388 */ /* 0x010fe80000000400 */
[----:B------:R-:W-:Y:S04]  /*a390*/  STS.U16 [R0+0x17400], R229 ;  /* 0x017400e500007388 */ /* 0x000fe80000000400 */
[----:B------:R-:W-:Y:S04]  /*a3a0*/  STS.U16 [R0+0x17600], R230 ;  /* 0x017600e600007388 */ /* 0x000fe80000000400 */
[----:B------:R-:W-:Y:S04]  /*a3b0*/  STS.U16 [R0+0x17800], R231 ;  /* 0x017800e700007388 */ /* 0x000fe80000000400 */
[----:B------:R-:W-:Y:S04]  /*a3c0*/  STS.U16 [R0+0x17a00], R202 ;  /* 0x017a00ca00007388 */ /* 0x000fe80000000400 */
[----:B------:R-:W-:Y:S04]  /*a3d0*/  STS.U16 [R0+0x17c00], R198 ;  /* 0x017c00c600007388 */ /* 0x000fe80000000400 */
[----:B--2---:R-:W-:Y:S01]  /*a3e0*/  STS.U16 [R0+0x17e00], R200 ;  /* 0x017e00c800007388 */ /* 0x004fe20000000400 */
[-CC-:B------:R-:W-:Y:S01]  /*a3f0*/  FFMA R152, R152, R199.reuse, -R19.reuse ;  /* 0x000000c798987223 */ /* 0x180fe20000000813 */
[----:B0-----:R-:W-:Y:S01]  /*a400*/  FMNMX R160, R168, R160, !PT ;  /* 0x000000a0a8a07209 */ /* 0x001fe20007800000 */
[----:B------:R-:W-:Y:S01]  /*a410*/  FFMA R161, R161, R199, -R19 ;  /* 0x000000c7a1a17223 */ /* 0x000fe20000000813 */
[----:B------:R0:W-:Y:S06]  /*a420*/  MEMBAR.ALL.CTA ;  /* 0x0000000000007992 */ /* 0x0001ec0000008000 */
[----:B0-----:R-:W0:Y:S01]  /*a430*/  FENCE.VIEW.ASYNC.S ;  /* 0x00000000000073c6 */ /* 0x001e220000000000 */
[----:B-1----:R-:W-:Y:S01]  /*a440*/  FMUL R20, R152, 1.4426950216293334961 ;  /* 0x3fb8aa3b98147820 */ /* 0x002fe20000400000 */
[----:B------:R-:W-:Y:S01]  /*a450*/  FADD R152, -R19, R15 ;  /* 0x0000000f13987221 */ /* 0x000fe20000000100 */
[----:B------:R-:W-:Y:S01]  /*a460*/  FMNMX R160, R160, R171, !PT ;  /* 0x000000aba0a07209 */ /* 0x000fe20007800000 */
[-CC-:B------:R-:W-:Y:S01]  /*a470*/  FFMA R164, R164, R199.reuse, -R19.reuse ;  /* 0x000000c7a4a47223 */ /* 0x180fe20000000813 */
[----:B------:R-:W-:Y:S01]  /*a480*/  SHF.R.U32.HI R203, RZ, 0x5, R240 ;  /* 0x00000005ffcb7819 */ /* 0x000fe200000116f0 */
[----:B------:R-:W-:Y:S01]  /*a490*/  FMUL R152, R152, 1.4426950216293334961 ;  /* 0x3fb8aa3b98987820 */ /* 0x000fe20000400000 */
[----:B------:R-:W-:Y:S01]  /*a4a0*/  FMUL R16, R161, 1.4426950216293334961 ;  /* 0x3fb8aa3ba1107820 */ /* 0x000fe20000400000 */
[-CC-:B------:R-:W-:Y:S01]  /*a4b0*/  FFMA R163, R163, R199.reuse, -R160.reuse ;  /* 0x000000c7a3a37223 */ /* 0x180fe200000008a0 */
[----:B------:R-:W-:Y:S01]  /*a4c0*/  FMUL R17, R164, 1.4426950216293334961 ;  /* 0x3fb8aa3ba4117820 */ /* 0x000fe20000400000 */
[----:B------:R1:W2:Y:S01]  /*a4d0*/  MUFU.EX2 R161, R152 ;  /* 0x0000009800a17308 */ /* 0x0002a20000000800 */
[-CC-:B------:R-:W-:Y:S01]  /*a4e0*/  FFMA R21, R165, R199.reuse, -R19.reuse ;  /* 0x000000c7a5157223 */ /* 0x180fe20000000813 */
[-CC-:B------:R-:W-:Y:S01]  /*a4f0*/  FFMA R153, R153, R199.reuse, -R19.reuse ;  /* 0x000000c799997223 */ /* 0x180fe20000000813 */
[-C--:B------:R-:W-:Y:S01]  /*a500*/  FFMA R156, R156, R199.reuse, -R19 ;  /* 0x000000c79c9c7223 */ /* 0x080fe20000000813 */
[-CC-:B------:R-:W-:Y:S01]  /*a510*/  FFMA R162, R162, R199.reuse, -R160.reuse ;  /* 0x000000c7a2a27223 */ /* 0x180fe200000008a0 */
[-CC-:B------:R-:W-:Y:S01]  /*a520*/  FFMA R166, R166, R199.reuse, -R160.reuse ;  /* 0x000000c7a6a67223 */ /* 0x180fe200000008a0 */
[----:B------:R-:W-:Y:S01]  /*a530*/  FFMA R167, R167, R199, -R160 ;  /* 0x000000c7a7a77223 */ /* 0x000fe200000008a0 */
[----:B------:R-:W-:-:S02]  /*a540*/  IMAD.SHL.U32 R164, R203, 0x100, RZ ;  /* 0x00000100cba47824 */ /* 0x000fc400078e00ff */
[-C--:B------:R-:W-:Y:S01]  /*a550*/  FFMA R157, R157, R199.reuse, -R19 ;  /* 0x000000c79d9d7223 */ /* 0x080fe20000000813 */
[----:B-1----:R-:W-:Y:S01]  /*a560*/  FADD R152, -R160, R171 ;  /* 0x000000aba0987221 */ /* 0x002fe20000000100 */
[-CC-:B------:R-:W-:Y:S01]  /*a570*/  FFMA R154, R154, R199.reuse, -R160.reuse ;  /* 0x000000c79a9a7223 */ /* 0x180fe200000008a0 */
[-CC-:B------:R-:W-:Y:S01]  /*a580*/  FFMA R155, R155, R199.reuse, -R160.reuse ;  /* 0x000000c79b9b7223 */ /* 0x180fe200000008a0 */
[-CC-:B------:R-:W-:Y:S01]  /*a590*/  FFMA R158, R158, R199.reuse, -R160.reuse ;  /* 0x000000c79e9e7223 */ /* 0x180fe200000008a0 */
[----:B------:R-:W-:Y:S01]  /*a5a0*/  FFMA R159, R159, R199, -R160 ;  /* 0x000000c79f9f7223 */ /* 0x000fe200000008a0 */
[----:B------:R-:W-:Y:S01]  /*a5b0*/  MOV R203, 0x400 ;  /* 0x0000040000cb7802 */ /* 0x000fe20000000f00 */
[----:B------:R-:W-:Y:S01]  /*a5c0*/  FMUL R18, R163, 1.4426950216293334961 ;  /* 0x3fb8aa3ba3127820 */ /* 0x000fe20000400000 */
        /* <DEDUP_REMOVED lines=12> */
[----:B------:R-:W-:Y:S01]  /*a690*/  LEA R203, R232, R203, 0x18 ;  /* 0x000000cbe8cb7211 */ /* 0x000fe200078ec0ff */
[----:B------:R-:W1:Y:S01]  /*a6a0*/  MUFU.EX2 R170, R152 ;  /* 0x0000009800aa7308 */ /* 0x000e620000000800 */
[----:B------:R-:W-:Y:S01]  /*a6b0*/  LOP3.LUT R164, R164, 0x400, RZ, 0xc0, !PT ;  /* 0x00000400a4a47812 */ /* 0x000fe200078ec0ff */
[----:B------:R-:W-:Y:S01]  /*a6c0*/  UMOV UR59, 0x80000020 ;  /* 0x80000020003b7882 */ /* 0x000fe20000000000 */
[----:B------:R-:W3:Y:S01]  /*a6d0*/  LDL.LU R174, [R1+0xc] ;  /* 0x00000c0001ae7983 */ /* 0x000ee20000300800 */
[----:B------:R-:W-:Y:S01]  /*a6e0*/  VIADD R203, R203, 0x10000 ;  /* 0x00010000cbcb7836 */ /* 0x000fe20000000000 */
[----:B------:R-:W-:Y:S01]  /*a6f0*/  UMOV UR6, 0xfffffffe ;  /* 0xfffffffe00067882 */ /* 0x000fe20000000000 */
[----:B------:R-:W-:Y:S01]  /*a700*/  UMOV UR7, 0x7fffffdf ;  /* 0x7fffffdf00077882 */ /* 0x000fe20000000000 */
[----:B------:R-:W4:Y:S01]  /*a710*/  LDC R172, c[0x0][0x280] ;  /* 0x0000a000ffac7b82 */ /* 0x000f220000000800 */
[----:B------:R-:W-:Y:S01]  /*a720*/  MUFU.EX2 R4, R4 ;  /* 0x0000000400047308 */ /* 0x000fe20000000800 */
[----:B------:R-:W-:-:S07]  /*a730*/  LEA.HI R164, R203, R164, RZ, 0x1c ;  /* 0x000000a4cba47211 */ /* 0x000fce00078fe0ff */
[----:B------:R-:W5:Y:S08]  /*a740*/  MUFU.EX2 R16, R16 ;  /* 0x0000001000107308 */ /* 0x000f700000000800 */
[----:B------:R-:W-:Y:S08]  /*a750*/  MUFU.EX2 R17, R17 ;  /* 0x0000001100117308 */ /* 0x000ff00000000800 */
[----:B------:R-:W0:Y:S08]  /*a760*/  MUFU.EX2 R21, R21 ;  /* 0x0000001500157308 */ /* 0x000e300000000800 */
[----:B------:R-:W-:Y:S08]  /*a770*/  MUFU.EX2 R20, R20 ;  /* 0x0000001400147308 */ /* 0x000ff00000000800 */
[----:B------:R-:W-:Y:S08]  /*a780*/  MUFU.EX2 R22, R22 ;  /* 0x0000001600167308 */ /* 0x000ff00000000800 */
[----:B------:R-:W-:Y:S08]  /*a790*/  MUFU.EX2 R23, R23 ;  /* 0x0000001700177308 */ /* 0x000ff00000000800 */
[----:B------:R-:W-:Y:S08]  /*a7a0*/  MUFU.EX2 R15, R157 ;  /* 0x0000009d000f7308 */ /* 0x000ff00000000800 */
[----:B------:R-:W-:Y:S08]  /*a7b0*/  MUFU.EX2 R162, R162 ;  /* 0x000000a200a27308 */ /* 0x000ff00000000800 */
[----:B------:R-:W4:Y:S08]  /*a7c0*/  MUFU.EX2 R18, R18 ;  /* 0x0000001200127308 */ /* 0x000f300000000800 */
[----:B------:R-:W-:Y:S08]  /*a7d0*/  MUFU.EX2 R13, R13 ;  /* 0x0000000d000d7308 */ /* 0x000ff00000000800 */
[----:B------:R-:W4:Y:S08]  /*a7e0*/  MUFU.EX2 R163, R163 ;  /* 0x000000a300a37308 */ /* 0x000f300000000800 */
[----:B------:R0:W-:Y:S08]  /*a7f0*/  MUFU.EX2 R166, R154 ;  /* 0x0000009a00a67308 */ /* 0x0001f00000000800 */
[----:B------:R4:W4:Y:S08]  /*a800*/  MUFU.EX2 R167, R155 ;  /* 0x0000009b00a77308 */ /* 0x0009300000000800 */
[----:B------:R4:W-:Y:S08]  /*a810*/  MUFU.EX2 R168, R158 ;  /* 0x0000009e00a87308 */ /* 0x0009f00000000800 */
[----:B------:R-:W4:Y:S01]  /*a820*/  MUFU.EX2 R169, R159 ;  /* 0x0000009f00a97308 */ /* 0x000f220000000800 */
[----:B------:R-:W-:Y:S01]  /*a830*/  LOP3.LUT R164, R164, 0x3fff, RZ, 0xc0, !PT ;  /* 0x00003fffa4a47812 */ /* 0x000fe200078ec0ff */
[-C--:B--2---:R-:W-:Y:S01]  /*a840*/  FMUL R24, R24, R161.reuse ;  /* 0x000000a118187220 */ /* 0x084fe20000400000 */
[-C--:B------:R-:W-:Y:S01]  /*a850*/  FMUL R25, R25, R161.reuse ;  /* 0x000000a119197220 */ /* 0x080fe20000400000 */
[-C--:B------:R-:W-:Y:S01]  /*a860*/  FMUL R28, R28, R161.reuse ;  /* 0x000000a11c1c7220 */ /* 0x080fe20000400000 */
[----:B------:R-:W-:Y:S01]  /*a870*/  R2UR UR58, R164 ;  /* 0x00000000a43a72ca */ /* 0x000fe200000e0000 */
[-C--:B------:R-:W-:Y:S01]  /*a880*/  FMUL R29, R29, R161.reuse ;  /* 0x000000a11d1d7220 */ /* 0x080fe20000400000 */
        /* <DEDUP_REMOVED lines=59> */
[----:B------:R-:W-:Y:S01]  /*ac40*/  FMUL R149, R149, R161 ;  /* 0x000000a195957220 */ /* 0x000fe20000400000 */
[-C--:B-1----:R-:W-:Y:S01]  /*ac50*/  FMUL R26, R26, R170.reuse ;  /* 0x000000aa1a1a7220 */ /* 0x082fe20000400000 */
        /* <DEDUP_REMOVED lines=63> */
[----:B-----5:R-:W-:Y:S01]  /*b050*/  F2FP.BF16.F32.PACK_AB R152, R16, R4 ;  /* 0x000000041098723e */ /* 0x020fe200000010ff */
[----:B------:R-:W2:Y:S01]  /*b060*/  LDL.LU R173, [R1+0x8] ;  /* 0x0000080001ad7983 */ /* 0x000ea20000300800 */
[----:B0-----:R-:W-:-:S02]  /*b070*/  F2FP.BF16.F32.PACK_AB R154, R21, R17 ;  /* 0x00000011159a723e */ /* 0x001fc400000010ff */
[----:B----4-:R-:W-:Y:S01]  /*b080*/  F2FP.BF16.F32.PACK_AB R153, R18, R162 ;  /* 0x000000a21299723e */ /* 0x010fe200000010ff */
[----:B------:R-:W4:Y:S01]  /*b090*/  LDL R171, [R1+0x59c] ;  /* 0x00059c0001ab7983 */ /* 0x000f220000100800 */
[----:B------:R-:W-:Y:S02]  /*b0a0*/  F2FP.BF16.F32.PACK_AB R155, R163, R13 ;  /* 0x0000000da39b723e */ /* 0x000fe400000010ff */
[----:B------:R-:W-:Y:S02]  /*b0b0*/  F2FP.BF16.F32.PACK_AB R156, R22, R20 ;  /* 0x00000014169c723e */ /* 0x000fe400000010ff */
[----:B------:R-:W-:Y:S02]  /*b0c0*/  F2FP.BF16.F32.PACK_AB R157, R167, R166 ;  /* 0x000000a6a79d723e */ /* 0x000fe400000010ff */
[----:B------:R-:W-:Y:S02]  /*b0d0*/  F2FP.BF16.F32.PACK_AB R158, R15, R23 ;  /* 0x000000170f9e723e */ /* 0x000fe400000010ff */
[----:B------:R-:W-:Y:S01]  /*b0e0*/  F2FP.BF16.F32.PACK_AB R159, R169, R168 ;  /* 0x000000a8a99f723e */ /* 0x000fe200000010ff */
[----:B------:R-:W-:Y:S06]  /*b0f0*/  BAR.SYNC.DEFER_BLOCKING 0x0 ;  /* 0x0000000000007b1d */ /* 0x000fec0000010000 */
[----:B------:R-:W-:-:S06]  /*b100*/  WARPGROUP.ARRIVE ;  /* 0x00000000000079c5 */ /* 0x000fcc0000000000 */
[----:B------:R-:W-:Y:S01]  /*b110*/  HGMMA.64x256x16.F32.BF16 R24, R152, gdesc[UR56], R24 ;  /* 0x03e0003898187df0 */ /* 0x000fe20008701818 */
[----:B------:R-:W-:Y:S01]  /*b120*/  IMAD.MOV.U32 R165, RZ, RZ, RZ ;  /* 0x000000ffffa57224 */ /* 0x000fe200078e00ff */
[----:B------:R-:W-:-:S04]  /*b130*/  R2UR UR58, R164 ;  /* 0x00000000a43a72ca */ /* 0x000fc800000e0000 */
[----:B------:R-:W-:-:S13]  /*b140*/  R2UR UR59, R165 ;  /* 0x00000000a53b72ca */ /* 0x000fda00000e0000 */
[----:B------:R-:W-:Y:S01]  /*b150*/  UIADD3.64 UR58, UR58, -UR6, URZ ;  /* 0x800000063a3a7297 */ /* 0x000fe2000fffe03f */
[----:B------:R-:W-:Y:S01]  /*b160*/  FADD R4, R4, R16 ;  /* 0x0000001004047221 */ /* 0x000fe20000000000 */
[----:B------:R-:W-:-:S03]  /*b170*/  FADD R18, R162, R18 ;  /* 0x00000012a2127221 */ /* 0x000fc60000000000 */
[----:B------:R-:W-:Y:S01]  /*b180*/  FADD R4, R17, R4 ;  /* 0x0000000411047221 */ /* 0x000fe20000000000 */
[----:B------:R-:W-:Y:S01]  /*b190*/  FADD R18, R13, R18 ;  /* 0x000000120d127221 */ /* 0x000fe20000000000 */
[----:B------:R-:W0:Y:S02]  /*b1a0*/  LDC R17, c[0x0][0x254] ;  /* 0x00009500ff117b82 */ /* 0x000e240000000800 */
[----:B------:R-:W-:Y:S01]  /*b1b0*/  FADD R4, R21, R4 ;  /* 0x0000000415047221 */ /* 0x000fe20000000000 */
[----:B------:R-:W-:-:S03]  /*b1c0*/  FADD R18, R163, R18 ;  /* 0x00000012a3127221 */ /* 0x000fc60000000000 */
[----:B------:R-:W-:Y:S01]  /*b1d0*/  FADD R4, R20, R4 ;  /* 0x0000000414047221 */ /* 0x000fe20000000000 */
[----:B------:R-:W-:-:S03]  /*b1e0*/  FADD R18, R166, R18 ;  /* 0x00000012a6127221 */ /* 0x000fc60000000000 */
[----:B------:R-:W-:Y:S01]  /*b1f0*/  FADD R4, R22, R4 ;  /* 0x0000000416047221 */ /* 0x000fe20000000000 */
[----:B------:R-:W-:-:S03]  /*b200*/  FADD R18, R167, R18 ;  /* 0x00000012a7127221 */ /* 0x000fc60000000000 */
[----:B------:R-:W-:Y:S01]  /*b210*/  FADD R4, R23, R4 ;  /* 0x0000000417047221 */ /* 0x000fe20000000000 */
[----:B------:R-:W-:-:S03]  /*b220*/  FADD R18, R168, R18 ;  /* 0x00000012a8127221 */ /* 0x000fc60000000000 */
[----:B------:R-:W-:Y:S01]  /*b230*/  FADD R4, R15, R4 ;  /* 0x000000040f047221 */ /* 0x000fe20000000000 */
[----:B------:R-:W-:-:S04]  /*b240*/  FADD R18, R169, R18 ;  /* 0x00000012a9127221 */ /* 0x000fc80000000000 */
[----:B------:R-:W1:Y:S04]  /*b250*/  SHFL.BFLY PT, R13, R4, 0x2, 0x1f ;  /* 0x0c401f00040d7f89 */ /* 0x000e6800000e0000 */
[----:B------:R-:W5:Y:S01]  /*b260*/  SHFL.BFLY PT, R15, R18, 0x2, 0x1f ;  /* 0x0c401f00120f7f89 */ /* 0x000f6200000e0000 */
[----:B------:R-:W-:Y:S01]  /*b270*/  HGMMA.64x256x16.F32.BF16 R24, R156, gdesc[UR56], R24, gsb0 ;  /* 0x03e000389c187df0 */ /* 0x000fe20008001818 */
[----:B-1----:R-:W-:Y:S01]  /*b280*/  FADD R13, R4, R13 ;  /* 0x0000000d040d7221 */ /* 0x002fe20000000000 */
[----:B-----5:R-:W-:-:S04]  /*b290*/  FADD R15, R18, R15 ;  /* 0x0000000f120f7221 */ /* 0x020fc80000000000 */
[----:B------:R-:W1:Y:S04]  /*b2a0*/  SHFL.BFLY PT, R4, R13, 0x1, 0x1f ;  /* 0x0c201f000d047f89 */ /* 0x000e6800000e0000 */
[----:B------:R-:W5:Y:S01]  /*b2b0*/  SHFL.BFLY PT, R16, R15, 0x1, 0x1f ;  /* 0x0c201f000f107f89 */ /* 0x000f6200000e0000 */
[----:B------:R-:W-:Y:S02]  /*b2c0*/  VIADD R2, R2, 0x20 ;  /* 0x0000002002027836 */ /* 0x000fe40000000000 */
[----:B-1----:R-:W-:Y:S01]  /*b2d0*/  FADD R4, R13, R4 ;  /* 0x000000040d047221 */ /* 0x002fe20000000000 */
[----:B-----5:R-:W-:-:S03]  /*b2e0*/  FADD R16, R15, R16 ;  /* 0x000000100f107221 */ /* 0x020fc60000000000 */
[----:B---3--:R-:W-:-:S05]  /*b2f0*/  FFMA R174, R161, R174, R4 ;  /* 0x000000aea1ae7223 */ /* 0x008fca0000000004 */
[----:B------:R3:W-:Y:S01]  /*b300*/  STL [R1+0xc], R174 ;  /* 0x00000cae01007387 */ /* 0x0007e20000100800 */
[----:B------:R-:W-:Y:S02]  /*b310*/  ISETP.GE.AND P0, PT, R2, R172, PT ;  /* 0x000000ac0200720c */ /* 0x000fe40003f06270 */
[----:B------:R-:W-:Y:S02]  /*b320*/  R2UR UR7, R209 ;  /* 0x00000000d10772ca */ /* 0x000fe400000e0000 */
[----:B------:R-:W-:Y:S01]  /*b330*/  R2UR UR6, R207 ;  /* 0x00000000cf0672ca */ /* 0x000fe200000e0000 */
[----:B0-----:R-:W-:Y:S02]  /*b340*/  IMAD R3, R17, 0x20, R3 ;  /* 0x0000002011037824 */ /* 0x001fe400078e0203 */
[----:B------:R-:W-:Y:S02]  /*b350*/  IMAD.MOV.U32 R13, RZ, RZ, R19 ;  /* 0x000000ffff0d7224 */ /* 0x000fe400078e0013 */
[----:B------:R-:W-:-:S02]  /*b360*/  IMAD.MOV.U32 R4, RZ, RZ, R160 ;  /* 0x000000ffff047224 */ /* 0x000fc400078e00a0 */
[----:B------:R-:W-:Y:S02]  /*b370*/  IMAD.MOV.U32 R15, RZ, RZ, R19 ;  /* 0x000000ffff0f7224 */ /* 0x000fe400078e0013 */
[----:B--2---:R-:W-:-:S05]  /*b380*/  FFMA R173, R170, R173, R16 ;  /* 0x000000adaaad7223 */ /* 0x004fca0000000010 */
[----:B------:R3:W-:Y:S01]  /*b390*/  STL [R1+0x8], R173 ;  /* 0x000008ad01007387 */ /* 0x0007e20000100800 */
[----:B----4-:R-:W-:Y:S02]  /*b3a0*/  IMAD R14, R171, 0x20, R14 ;  /* 0x00000020ab0e7824 */ /* 0x010fe400078e020e */
[----:B------:R-:W-:Y:S01]  /*b3b0*/  IMAD.MOV.U32 R171, RZ, RZ, R160 ;  /* 0x000000ffffab7224 */ /* 0x000fe200078e00a0 */
[----:B------:R-:W-:Y:S02]  /*b3c0*/  WARPGROUP.DEPBAR.LE gsb0, 0x0 ;  /* 0x00008000000079c5 */ /* 0x000fe40000010000 */
[----:B------:R-:W-:Y:S05]  /*b3d0*/  @!P0 BRA `(.L_x_1) ;  /* 0xffffffac00408947 */ /* 0x000fea000383ffff */
.L_x_0:
[----:B------:R-:W2:Y:S04]  /*b3e0*/  LDL.LU R16, [R1+0xc] ;  /* 0x00000c0001107983 */ /* 0x000ea80000300800 */
[----:B------:R-:W4:Y:S01]  /*b3f0*/  LDL.LU R19, [R1+0x8] ;  /* 0x0000080001137983 */ /* 0x000f220000300800 */
[----:B------:R-:W-:Y:S01]  /*b400*/  MOV R17, 0x400 ;  /* 0x0000040000117802 */ /* 0x000fe20000000f00 */
[----:B------:R-:W-:Y:S01]  /*b410*/  FMUL R11, R26, 0.25 ;  /* 0x3e8000001a0b7820 */ /* 0x000fe20000400000 */
[----:B------:R-:W-:Y:S01]  /*b420*/  FMUL R14, R147, 0.25 ;  /* 0x3e800000930e7820 */ /* 0x000fe20000400000 */
[----:B------:R-:W0:Y:S01]  /*b430*/  S2R R169, SR_TID.X ;  /* 0x0000000000a97919 */ /* 0x000e220000002100 */
[----:B------:R-:W-:Y:S01]  /*b440*/  FMUL R21, R30, 0.25 ;  /* 0x3e8000001e157820 */ /* 0x000fe20000400000 */
[----:B------:R-:W-:Y:S01]  /*b450*/  FMUL R22, R69, 0.25 ;  /* 0x3e80000045167820 */ /* 0x000fe20000400000 */
[----:B------:R-:W-:Y:S01]  /*b460*/  FMUL R23, R68, 0.25 ;  /* 0x3e80000044177820 */ /* 0x000fe20000400000 */
[----:B------:R-:W1:Y:S01]  /*b470*/  S2R R18, SR_CgaCtaId ;  /* 0x0000000000127919 */ /* 0x000e620000008800 */
[----:B------:R-:W-:Y:S01]  /*b480*/  FMUL R15, R146, 0.25 ;  /* 0x3e800000920f7820 */ /* 0x000fe20000400000 */
[----:B------:R-:W5:Y:S01]  /*b490*/  S2R R238, SR_CTAID.X ;  /* 0x0000000000ee7919 */ /* 0x000f620000002500 */
[----:B------:R-:W3:Y:S01]  /*b4a0*/  S2R R240, SR_CTAID.Y ;  /* 0x0000000000f07919 */ /* 0x000ee20000002600 */
[C---:B0-----:R-:W-:Y:S01]  /*b4b0*/  LOP3.LUT R2, R169.reuse, 0xc0, RZ, 0xc0, !PT ;  /* 0x000000c0a9027812 */ /* 0x041fe200078ec0ff */
[C---:B------:R-:W-:Y:S01]  /*b4c0*/  IMAD.SHL.U32 R5, R169.reuse, 0x800, RZ ;  /* 0x00000800a9057824 */ /* 0x040fe200078e00ff */
[C---:B------:R-:W-:Y:S01]  /*b4d0*/  LOP3.LUT R239, R169.reuse, 0x3f, RZ, 0xc0, !PT ;  /* 0x0000003fa9ef7812 */ /* 0x040fe200078ec0ff */
[C---:B------:R-:W-:Y:S01]  /*b4e0*/  IMAD.SHL.U32 R6, R169.reuse, 0x4, RZ ;  /* 0x00000004a9067824 */ /* 0x040fe200078e00ff */
[----:B------:R-:W-:Y:S01]  /*b4f0*/  ISETP.NE.U32.AND P0, PT, R2, RZ, PT ;  /* 0x000000ff0200720c */ /* 0x000fe20003f05070 */
[----:B------:R-:W-:Y:S01]  /*b500*/  IMAD.SHL.U32 R2, R169, 0x8, RZ ;  /* 0x00000008a9027824 */ /* 0x000fe200078e00ff */
[----:B------:R-:W-:Y:S01]  /*b510*/  LOP3.LUT R7, R5, 0x3000, RZ, 0xc0, !PT ;  /* 0x0000300005077812 */ /* 0x000fe200078ec0ff */
[C---:B------:R-:W-:Y:S01]  /*b520*/  IMAD.SHL.U32 R0, R169.reuse, 0x200, RZ ;  /* 0x00000200a9007824 */ /* 0x040fe200078e00ff */
[----:B------:R-:W-:Y:S01]  /*b530*/  LOP3.LUT R9, R6, 0xc0, RZ, 0xc0, !PT ;  /* 0x000000c006097812 */ /* 0x000fe200078ec0ff */
[C---:B------:R-:W-:Y:S01]  /*b540*/  IMAD.SHL.U32 R3, R169.reuse, 0x20, RZ ;  /* 0x00000020a9037824 */ /* 0x040fe200078e00ff */
[C---:B------:R-:W-:Y:S01]  /*b550*/  LOP3.LUT R5, R2.reuse, 0x300, RZ, 0xc0, !PT ;  /* 0x0000030002057812 */ /* 0x040fe200078ec0ff */
[----:B------:R-:W-:Y:S01]  /*b560*/  IMAD.SHL.U32 R8, R169, 0x10, RZ ;  /* 0x00000010a9087824 */ /* 0x000fe200078e00ff */
[----:B------:R-:W-:Y:S01]  /*b570*/  LOP3.LUT R2, R2, 0x38, RZ, 0xc0, !PT ;  /* 0x0000003802027812 */ /* 0x000fe200078ec0ff */
[----:B-----5:R-:W-:Y:S01]  /*b580*/  IMAD R238, R238, 0x40, R239 ;  /* 0x00000040eeee7824 */ /* 0x020fe200078e02ef */
[----:B-1----:R-:W-:Y:S01]  /*b590*/  LEA R17, R18, R17, 0x18 ;  /* 0x0000001112117211 */ /* 0x002fe200078ec0ff */
[----:B------:R-:W-:Y:S01]  /*b5a0*/  FMUL R18, R39, 0.25 ;  /* 0x3e80000027127820 */ /* 0x000fe20000400000 */
[----:B------:R-:W-:-:S02]  /*b5b0*/  LOP3.LUT R0, R0, 0x3000, RZ, 0xc0, !PT ;  /* 0x0000300000007812 */ /* 0x000fc400078ec0ff */
[----:B------:R-:W-:Y:S01]  /*b5c0*/  IADD3 R10, R9, R17, R2 ;  /* 0x00000011090a7210 */ /* 0x000fe20007ffe002 */
[----:B------:R-:W-:Y:S01]  /*b5d0*/  FMUL R9, R150, 0.25 ;  /* 0x3e80000096097820 */ /* 0x000fe20000400000 */
[----:B------:R-:W-:Y:S02]  /*b5e0*/  SHF.R.U32.HI R2, RZ, 0x1, R169 ;  /* 0x00000001ff027819 */ /* 0x000fe400000116a9 */
[----:B------:R-:W-:Y:S02]  /*b5f0*/  LOP3.LUT R3, R0, 0x60, R3, 0xf8, !PT ;  /* 0x0000006000037812 */ /* 0x000fe400078ef803 */
[----:B------:R-:W-:Y:S02]  /*b600*/  LOP3.LUT R8, R7, 0x7f0, R8, 0xf8, !PT ;  /* 0x000007f007087812 */ /* 0x000fe400078ef808 */
[----:B------:R-:W-:Y:S02]  /*b610*/  LOP3.LUT R0, R169, 0x80, RZ, 0xc0, !PT ;  /* 0x00000080a9007812 */ /* 0x000fe400078ec0ff */
[----:B------:R-:W-:-:S02]  /*b620*/  LOP3.LUT R7, R2, 0x4, RZ, 0xc0, !PT ;  /* 0x0000000402077812 */ /* 0x000fc400078ec0ff */
[----:B------:R-:W-:Y:S01]  /*b630*/  LOP3.LUT R6, R5, 0x70, R6, 0xf8, !PT ;  /* 0x0000007005067812 */ /* 0x000fe200078ef806 */
[----:B------:R-:W-:Y:S01]  /*b640*/  IMAD R2, R0, 0x10, R17 ;  /* 0x0000001000027824 */ /* 0x000fe200078e0211 */
[----:B------:R-:W-:Y:S01]  /*b650*/  SHF.R.U32.HI R5, RZ, 0x2, R0 ;  /* 0x00000002ff057819 */ /* 0x000fe20000011600 */
[----:B------:R-:W-:Y:S02]  /*b660*/  IMAD.IADD R0, R7, 0x1, R10 ;  /* 0x0000000107007824 */ /* 0x000fe400078e020a */
[----:B------:R-:W-:Y:S01]  /*b670*/  FMUL R10, R139, 0.25 ;  /* 0x3e8000008b0a7820 */ /* 0x000fe20000400000 */
[----:B------:R-:W-:Y:S01]  /*b680*/  LOP3.LUT R3, R3, R6, RZ, 0x3c, !PT ;  /* 0x0000000603037212 */ /* 0x000fe200078e3cff */
[----:B------:R-:W-:Y:S01]  /*b690*/  IMAD.SHL.U32 R6, R169, 0x2, RZ ;  /* 0x00000002a9067824 */ /* 0x000fe200078e00ff */
[----:B------:R-:W-:Y:S01]  /*b6a0*/  LOP3.LUT R5, R8, R5, RZ, 0x3c, !PT ;  /* 0x0000000508057212 */ /* 0x000fe200078e3cff */
[----:B------:R-:W-:Y:S02]  /*b6b0*/  FMUL R8, R151, 0.25 ;  /* 0x3e80000097087820 */ /* 0x000fe40000400000 */
[----:B------:R-:W-:Y:S01]  /*b6c0*/  IMAD.IADD R3, R3, 0x1, R2 ;  /* 0x0000000103037824 */ /* 0x000fe200078e0202 */
[----:B------:R-:W-:-:S05]  /*b6d0*/  LOP3.LUT R6, R6, 0xf8, RZ, 0xc0, !PT ;  /* 0x000000f806067812 */ /* 0x000fca00078ec0ff */
[----:B------:R-:W-:Y:S01]  /*b6e0*/  IMAD.IADD R2, R17, 0x1, R6 ;  /* 0x0000000111027824 */ /* 0x000fe200078e0206 */
[----:B------:R-:W-:Y:S01]  /*b6f0*/  LOP3.LUT R6, R5, 0x40, RZ, 0x3c, !PT ;  /* 0x0000004005067812 */ /* 0x000fe200078e3cff */
[----:B------:R-:W-:-:S04]  /*b700*/  IMAD.IADD R5, R17, 0x1, R5 ;  /* 0x0000000111057824 */ /* 0x000fc800078e0205 */
[----:B------:R-:W-:Y:S02]  /*b710*/  IMAD.IADD R6, R17, 0x1, R6 ;  /* 0x0000000111067824 */ /* 0x000fe400078e0206 */
[----:B------:R-:W-:Y:S01]  /*b720*/  FMUL R17, R130, 0.25 ;  /* 0x3e80000082117820 */ /* 0x000fe20000400000 */
[----:B------:R-:W-:Y:S01]  /*b730*/  BAR.SYNC.DEFER_BLOCKING 0x0 ;  /* 0x0000000000007b1d */ /* 0x000fe20000010000 */
[----:B--2---:R-:W-:Y:S02]  /*b740*/  IMAD.MOV.U32 R20, RZ, RZ, R16 ;  /* 0x000000ffff147224 */ /* 0x004fe400078e0010 */
[----:B------:R-:W-:Y:S01]  /*b750*/  FMUL R16, R119, 0.25 ;  /* 0x3e80000077107820 */ /* 0x000fe20000400000 */
[----:B----4-:R-:W-:Y:S02]  /*b760*/  IMAD.MOV.U32 R7, RZ, RZ, R19 ;  /* 0x000000ffff077224 */ /* 0x010fe400078e0013 */
[----:B------:R-:W-:-:S03]  /*b770*/  FMUL R19, R34, 0.25 ;  /* 0x3e80000022137820 */ /* 0x000fc60000400000 */
[C---:B------:R-:W-:Y:S02]  /*b780*/  FSETP.GT.AND P1, PT, |R7|.reuse, 8.50705917302346158658e+37, PT ;  /* 0x7e8000000700780b */ /* 0x040fe40003f24200 */
[----:B------:R-:W-:Y:S02]  /*b790*/  FSETP.GEU.AND P4, PT, R7, 1.175494350822287508e-38, PT ;  /* 0x008000000700780b */ /* 0x000fe40003f8e000 */
[----:B------:R-:W-:Y:S01]  /*b7a0*/  FSEL R151, R8, R151, P1 ;  /* 0x0000009708977208 */ /* 0x000fe20000800000 */
[----:B------:R-:W-:Y:S01]  /*b7b0*/  FMUL R8, R143, 0.25 ;  /* 0x3e8000008f087820 */ /* 0x000fe20000400000 */
        /* <DEDUP_REMOVED lines=71> */
[----:B------:R-:W-:Y:S01]  /*bc30*/  IMAD.MOV.U32 R50, RZ, RZ, R20 ;  /* 0x000000ffff327224 */ /* 0x000fe200078e0014 */
[----:B------:R-:W-:Y:S01]  /*bc40*/  FSEL R119, R16, R119, P1 ;  /* 0x0000007710777208 */ /* 0x000fe20000800000 */
[----:B------:R-:W-:Y:S01]  /*bc50*/  FMUL R16, R99, 0.25 ;  /* 0x3e80000063107820 */ /* 0x000fe20000400000 */
[----:B------:R-:W-:Y:S01]  /*bc60*/  FSEL R10, R10, R47, P1 ;  /* 0x0000002f0a0a7208 */ /* 0x000fe20000800000 */
[----:B------:R-:W-:Y:S01]  /*bc70*/  FMUL R47, R60, 0.25 ;  /* 0x3e8000003c2f7820 */ /* 0x000fe20000400000 */
[----:B------:R-:W-:Y:S01]  /*bc80*/  FSETP.GT.AND P2, PT, |R50|, 8.50705917302346158658e+37, PT ;  /* 0x7e8000003200780b */ /* 0x000fe20003f44200 */
        /* <DEDUP_REMOVED lines=28> */
[----:B------:R-:W-:Y:S01]  /*be50*/  FMUL R40, R7, 8388608 ;  /* 0x4b00000007287820 */ /* 0x000fe20000400000 */
[----:B------:R-:W-:Y:S01]  /*be60*/  FMUL R11, R114, 0.25 ;  /* 0x3e800000720b7820 */ /* 0x000fe20000400000 */
[----:B------:R-:W-:Y:S01]  /*be70*/  FSEL R39, R18, R39, P1 ;  /* 0x0000002712277208 */ /* 0x000fe20000800000 */
[----:B------:R-:W-:Y:S01]  /*be80*/  FMUL R19, R24, 0.25 ;  /* 0x3e80000018137820 */ /* 0x000fe20000400000 */
        /* <DEDUP_REMOVED lines=11> */
[----:B------:R-:W-:Y:S01]  /*bf40*/  FSEL R32, R40, R7, !P4 ;  /* 0x0000000728207208 */ /* 0x000fe20006000000 */
        /* <DEDUP_REMOVED lines=8> */
[----:B------:R-:W-:Y:S01]  /*bfd0*/  VIADD R44, R32, 0xc0cafb0d ;  /* 0xc0cafb0d202c7836 */ /* 0x000fe20000000000 */
[----:B------:R-:W-:Y:S01]  /*bfe0*/  FSEL R166, R49, R36, P2 ;  /* 0x0000002431a67208 */ /* 0x000fe20001000000 */
[----:B------:R-:W-:Y:S01]  /*bff0*/  FMUL R36, R33, 0.25 ;  /* 0x3e80000021247820 */ /* 0x000fe20000400000 */
[----:B------:R-:W-:Y:S01]  /*c000*/  FSEL R35, R16, R35, P1 ;  /* 0x0000002310237208 */ /* 0x000fe20000800000 */
[----:B------:R-:W-:Y:S01]  /*c010*/  FMUL R16, R149, 0.25 ;  /* 0x3e80000095107820 */ /* 0x000fe20000400000 */
[----:B------:R-:W-:Y:S01]  /*c020*/  FSEL R144, R17, R144, P2 ;  /* 0x0000009011907208 */ /* 0x000fe20001000000 */
[----:B------:R-:W-:Y:S01]  /*c030*/  FMUL R45, R50, 8388608 ;  /* 0x4b000000322d7820 */ /* 0x000fe20000400000 */
[----:B------:R-:W-:Y:S01]  /*c040*/  FSEL R102, R11, R102, P1 ;  /* 0x000000660b667208 */ /* 0x000fe20000800000 */
[----:B------:R-:W-:Y:S01]  /*c050*/  FMUL R17, R132, 0.25 ;  /* 0x3e80000084117820 */ /* 0x000fe20000400000 */
[----:B------:R-:W-:Y:S01]  /*c060*/  FSEL R140, R19, R140, P2 ;  /* 0x0000008c138c7208 */ /* 0x000fe20001000000 */
[----:B------:R-:W-:Y:S01]  /*c070*/  FMUL R11, R94, 0.25 ;  /* 0x3e8000005e0b7820 */ /* 0x000fe20000400000 */
[----:B------:R-:W-:Y:S01]  /*c080*/  FSETP.GEU.AND P3, PT, R50, 1.175494350822287508e-38, PT ;  /* 0x008000003200780b */ /* 0x000fe20003f6e000 */
[----:B------:R-:W-:Y:S01]  /*c090*/  FMUL R19, R128, 0.25 ;  /* 0x3e80000080137820 */ /* 0x000fe20000400000 */
[----:B------:R-:W-:Y:S01]  /*c0a0*/  FSEL R145, R18, R145, P2 ;  /* 0x0000009112917208 */ /* 0x000fe20001000000 */
[----:B------:R-:W-:Y:S01]  /*c0b0*/  FMUL R18, R137, 0.25 ;  /* 0x3e80000089127820 */ /* 0x000fe20000400000 */
[----:B------:R-:W-:Y:S01]  /*c0c0*/  FSEL R36, R36, R33, P2 ;  /* 0x0000002124247208 */ /* 0x000fe20001000000 */
[----:B------:R-:W-:Y:S01]  /*c0d0*/  FMUL R49, R28, 0.25 ;  /* 0x3e8000001c317820 */ /* 0x000fe20000400000 */
[----:B------:R-:W-:-:S02]  /*c0e0*/  LOP3.LUT R157, R44, 0xff800000, RZ, 0xc0, !PT ;  /* 0xff8000002c9d7812 */ /* 0x000fc400078ec0ff */
[----:B------:R-:W-:Y:S01]  /*c0f0*/  FSEL R149, R16, R149, P2 ;  /* 0x0000009510957208 */ /* 0x000fe20001000000 */
[----:B------:R-:W-:Y:S01]  /*c100*/  FMUL R16, R141, 0.25 ;  /* 0x3e8000008d107820 */ /* 0x000fe20000400000 */
[----:B------:R-:W-:Y:S02]  /*c110*/  FSEL R33, R45, R50, !P3 ;  /* 0x000000322d217208 */ /* 0x000fe40005800000 */
[C---:B------:R-:W-:Y:S01]  /*c120*/  FSETP.GEU.AND P5, PT, |R7|.reuse, 1.175494350822287508e-38, PT ;  /* 0x008000000700780b */ /* 0x040fe20003fae200 */
[----:B------:R-:W-:Y:S01]  /*c130*/  @P1 FMUL R7, R7, 0.25 ;  /* 0x3e80000007071820 */ /* 0x000fe20000400000 */
[----:B------:R-:W-:Y:S01]  /*c140*/  FSEL R44, RZ, -23, P3 ;  /* 0xc1b80000ff2c7808 */ /* 0x000fe20001800000 */
[----:B------:R-:W-:Y:S01]  /*c150*/  VIADD R40, R33, 0xc0cafb0d ;  /* 0xc0cafb0d21287836 */ /* 0x000fe20000000000 */
[----:B------:R-:W-:Y:S01]  /*c160*/  FSEL R132, R17, R132, P2 ;  /* 0x0000008411847208 */ /* 0x000fe20001000000 */
[----:B------:R-:W-:Y:S01]  /*c170*/  FMUL R17, R124, 0.25 ;  /* 0x3e8000007c117820 */ /* 0x000fe20000400000 */
[C---:B------:R-:W-:Y:S01]  /*c180*/  FSETP.GEU.AND P3, PT, |R50|.reuse, 1.175494350822287508e-38, PT ;  /* 0x008000003200780b */ /* 0x040fe20003f6e200 */
[----:B------:R-:W-:Y:S01]  /*c190*/  @P2 FMUL R50, R50, 0.25 ;  /* 0x3e80000032322820 */ /* 0x000fe20000400000 */
        /* <DEDUP_REMOVED lines=21> */
[----:B------:R-:W-:Y:S01]  /*c2f0*/  @!P5 FMUL R7, R7, 16777216 ;  /* 0x4b8000000707d820 */ /* 0x000fe20000400000 */
[----:B------:R-:W-:Y:S01]  /*c300*/  FSEL R74, R11, R74, P1 ;  /* 0x0000004a0b4a7208 */ /* 0x000fe20000800000 */
[----:B------:R-:W-:Y:S01]  /*c310*/  FMUL R17, R104, 0.25 ;  /* 0x3e80000068117820 */ /* 0x000fe20000400000 */
[----:B------:R-:W-:Y:S01]  /*c320*/  FSEL R108, R19, R108, P2 ;  /* 0x0000006c136c7208 */ /* 0x000fe20001000000 */
[----:B------:R-:W-:Y:S01]  /*c330*/  @!P3 FMUL R50, R50, 16777216 ;  /* 0x4b8000003232b820 */ /* 0x000fe20000400000 */
[----:B------:R-:W-:Y:S01]  /*c340*/  FMUL R11, R62, 0.25 ;  /* 0x3e8000003e0b7820 */ /* 0x000fe20000400000 */
[----:B------:R-:W-:Y:S01]  /*c350*/  FSEL R136, R21, R136, P2 ;  /* 0x0000008815887208 */ /* 0x000fe20001000000 */
[----:B------:R-:W-:Y:S01]  /*c360*/  FMUL R19, R100, 0.25 ;  /* 0x3e80000064137820 */ /* 0x000fe20000400000 */
[----:B------:R-:W-:Y:S01]  /*c370*/  FSEL R117, R18, R117, P2 ;  /* 0x0000007512757208 */ /* 0x000fe20001000000 */
[----:B------:R-:W-:Y:S01]  /*c380*/  FMUL R21, R116, 0.25 ;  /* 0x3e80000074157820 */ /* 0x000fe20000400000 */
[----:B------:R-:W-:Y:S01]  /*c390*/  FMUL R18, R109, 0.25 ;  /* 0x3e8000006d127820 */ /* 0x000fe20000400000 */
[----:B------:R-:W-:Y:S01]  /*c3a0*/  FSEL R27, R20, R27, P1 ;  /* 0x0000001b141b7208 */ /* 0x000fe20000800000 */
[----:B------:R-:W0:Y:S01]  /*c3b0*/  MUFU.RCP R156, R7 ;  /* 0x00000007009c7308 */ /* 0x000e220000001000 */
[----:B------:R-:W-:Y:S01]  /*c3c0*/  FMUL R20, R125, 0.25 ;  /* 0x3e8000007d147820 */ /* 0x000fe20000400000 */
[----:B------:R-:W-:Y:S01]  /*c3d0*/  FSEL R121, R16, R121, P2 ;  /* 0x0000007910797208 */ /* 0x000fe20001000000 */
[----:B------:R-:W-:Y:S01]  /*c3e0*/  FMUL R16, R113, 0.25 ;  /* 0x3e80000071107820 */ /* 0x000fe20000400000 */
[----:B------:R-:W-:Y:S01]  /*c3f0*/  FSEL R104, R17, R104, P2 ;  /* 0x0000006811687208 */ /* 0x000fe20001000000 */
[----:B------:R-:W-:Y:S01]  /*c400*/  FMUL R17, R92, 0.25 ;  /* 0x3e8000005c117820 */ /* 0x000fe20000400000 */
[----:B------:R-:W-:Y:S01]  /*c410*/  FSEL R62, R11, R62, P1 ;  /* 0x0000003e0b3e7208 */ /* 0x000fe20000800000 */
[----:B------:R-:W-:Y:S01]  /*c420*/  FMUL R11, R54, 0.25 ;  /* 0x3e800000360b7820 */ /* 0x000fe20000400000 */
[----:B------:R-:W1:Y:S01]  /*c430*/  MUFU.RCP R155, R50 ;  /* 0x00000032009b7308 */ /* 0x000e620000001000 */
        /* <DEDUP_REMOVED lines=20> */
[----:B------:R-:W-:Y:S01]  /*c580*/  LOP3.LUT R154, R40, 0xff800000, RZ, 0xc0, !PT ;  /* 0xff800000289a7812 */ /* 0x000fe200078ec0ff */
[----:B------:R-:W-:Y:S01]  /*c590*/  @!P5 FMUL R99, R99, 16777216 ;  /* 0x4b8000006363d820 */ /* 0x000fe20000400000 */
[----:B------:R-:W-:Y:S01]  /*c5a0*/  FSEL R105, R20, R105, P2 ;  /* 0x0000006914697208 */ /* 0x000fe20001000000 */
[----:B------:R-:W-:Y:S01]  /*c5b0*/  @!P3 FMUL R120, R120, 16777216 ;  /* 0x4b8000007878b820 */ /* 0x000fe20000400000 */
        /* <DEDUP_REMOVED lines=8> */
[----:B------:R-:W-:Y:S01]  /*c640*/  I2FP.F32.S32 R45, R154 ;  /* 0x0000009a002d7245 */ /* 0x000fe20000201400 */
[----:B------:R-:W-:Y:S01]  /*c650*/  @!P5 FMUL R142, R142, 16777216 ;  /* 0x4b8000008e8ed820 */ /* 0x000fe20000400000 */
[----:B------:R-:W-:Y:S01]  /*c660*/  FSEL R89, R18, R89, P2 ;  /* 0x0000005912597208 */ /* 0x000fe20001000000 */
[----:B0-----:R-:W-:Y:S01]  /*c670*/  FMUL R80, R156, R99 ;  /* 0x000000639c507220 */ /* 0x001fe20000400000 */
[----:B------:R-:W-:Y:S01]  /*c680*/  FSEL R19, R21, R76, P2 ;  /* 0x0000004c15137208 */ /* 0x000fe20001000000 */
[----:B------:R-:W-:Y:S01]  /*c690*/  FMUL R21, R72, 0.25 ;  /* 0x3e80000048157820 */ /* 0x000fe20000400000 */
[----:B------:R-:W-:Y:S01]  /*c6a0*/  @!P3 FMUL R105, R105, 16777216 ;  /* 0x4b8000006969b820 */ /* 0x000fe20000400000 */
[----:B------:R-:W-:Y:S01]  /*c6b0*/  FSEL R170, R49, R28, P2 ;  /* 0x0000001c31aa7208 */ /* 0x000fe20001000000 */
[----:B------:R-:W-:Y:S01]  /*c6c0*/  @!P5 FMUL R31, R31, 16777216 ;  /* 0x4b8000001f1fd820 */ /* 0x000fe20000400000 */
[----:B------:R-:W-:Y:S01]  /*c6d0*/  @!P3 FMUL R104, R104, 16777216 ;  /* 0x4b8000006868b820 */ /* 0x000fe20000400000 */
[----:B-1----:R-:W-:Y:S01]  /*c6e0*/  FMUL R99, R155, R120 ;  /* 0x000000789b637220 */ /* 0x002fe20000400000 */
[----:B------:R-:W-:Y:S01]  /*c6f0*/  FSEL R93, R16, R93, P2 ;  /* 0x0000005d105d7208 */ /* 0x000fe20001000000 */
[----:B------:R-:W-:Y:S01]  /*c700*/  @!P5 FMUL R115, R115, 16777216 ;  /* 0x4b8000007373d820 */ /* 0x000fe20000400000 */
[----:B------:R-:W-:Y:S01]  /*c710*/  @!P3 FMUL R24, R24, 16777216 ;  /* 0x4b8000001818b820 */ /* 0x000fe20000400000 */
[----:B------:R-:W-:Y:S01]  /*c720*/  @!P3 FMUL R97, R97, 16777216 ;  /* 0x4b8000006161b820 */ /* 0x000fe20000400000 */
[----:B------:R-:W-:Y:S01]  /*c730*/  FMUL R120, R155, R113 ;  /* 0x000000719b787220 */ /* 0x000fe20000400000 */
[----:B------:R-:W-:Y:S01]  /*c740*/  FMUL R16, R81, 0.25 ;  /* 0x3e80000051107820 */ /* 0x000fe20000400000 */
[----:B------:R-:W-:Y:S01]  /*c750*/  FSEL R56, R51, R56, P2 ;  /* 0x0000003833387208 */ /* 0x000fe20001000000 */
[----:B------:R-:W-:Y:S01]  /*c760*/  FFMA.FTZ R28, R45, 1.1920928955078125e-07, R44 ;  /* 0x340000002d1c7823 */ /* 0x000fe2000001002c */
[----:B------:R-:W-:Y:S01]  /*c770*/  @!P5 FMUL R62, R62, 16777216 ;  /* 0x4b8000003e3ed820 */ /* 0x000fe20000400000 */
[----:B------:R-:W-:Y:S01]  /*c780*/  @!P3 FMUL R96, R96, 16777216 ;  /* 0x4b8000006060b820 */ /* 0x000fe20000400000 */
[----:B------:R-:W-:-:S02]  /*c790*/  IMAD.IADD R154, R33, 0x1, -R154 ;  /* 0x00000001219a7824 */ /* 0x000fc400078e0a9a */
[----:B------:R-:W-:Y:S01]  /*c7a0*/  FMUL R113, R155, R112 ;  /* 0x000000709b717220 */ /* 0x000fe20000400000 */
[----:B------:R-:W-:Y:S01]  /*c7b0*/  FSEL R57, R46, R57, P2 ;  /* 0x000000392e397208 */ /* 0x000fe20001000000 */
[----:B------:R-:W-:Y:S01]  /*c7c0*/  FMUL R51, R48, 0.25 ;  /* 0x3e80000030337820 */ /* 0x000fe20000400000 */
[----:B------:R-:W-:Y:S01]  /*c7d0*/  @!P5 FMUL R54, R54, 16777216 ;  /* 0x4b8000003636d820 */ /* 0x000fe20000400000 */
[----:B------:R-:W-:Y:S01]  /*c7e0*/  FMUL R45, R156, R142 ;  /* 0x0000008e9c2d7220 */ /* 0x000fe20000400000 */
[----:B------:R-:W-:Y:S01]  /*c7f0*/  @!P3 FMUL R89, R89, 16777216 ;  /* 0x4b8000005959b820 */ /* 0x000fe20000400000 */
[----:B------:R-:W-:Y:S01]  /*c800*/  FMUL R112, R155, R105 ;  /* 0x000000699b707220 */ /* 0x000fe20000400000 */
[----:B------:R-:W-:Y:S01]  /*c810*/  FSEL R21, R21, R72, P2 ;  /* 0x0000004815157208 */ /* 0x000fe20001000000 */
[----:B------:R-:W-:Y:S01]  /*c820*/  FMUL R46, R53, 0.25 ;  /* 0x3e800000352e7820 */ /* 0x000fe20000400000 */
[----:B------:R-:W-:Y:S01]  /*c830*/  @!P5 FMUL R8, R8, 16777216 ;  /* 0x4b8000000808d820 */ /* 0x000fe20000400000 */
[----:B------:R-:W-:Y:S01]  /*c840*/  FMUL R142, R156, R31 ;  /* 0x0000001f9c8e7220 */ /* 0x000fe20000400000 */
[----:B------:R-:W-:Y:S01]  /*c850*/  @!P3 FMUL R88, R88, 16777216 ;  /* 0x4b8000005858b820 */ /* 0x000fe20000400000 */
[C---:B------:R-:W-:Y:S01]  /*c860*/  FMUL R105, R155.reuse, R104 ;  /* 0x000000689b697220 */ /* 0x040fe20000400000 */
[----:B------:R-:W-:Y:S01]  /*c870*/  @!P3 FMUL R170, R170, 16777216 ;  /* 0x4b800000aaaab820 */ /* 0x000fe20000400000 */
[C---:B------:R-:W-:Y:S01]  /*c880*/  FMUL R72, R156.reuse, R115 ;  /* 0x000000739c487220 */ /* 0x040fe20000400000 */
[----:B------:R-:W-:Y:S01]  /*c890*/  FMUL R31, R155, R24 ;  /* 0x000000189b1f7220 */ /* 0x000fe20000400000 */
[----:B------:R-:W-:Y:S01]  /*c8a0*/  @!P3 FMUL R17, R17, 16777216 ;  /* 0x4b8000001111b820 */ /* 0x000fe20000400000 */
[----:B------:R-:W-:Y:S01]  /*c8b0*/  FMUL R104, R155, R97 ;  /* 0x000000619b687220 */ /* 0x000fe20000400000 */
[----:B------:R-:W-:Y:S01]  /*c8c0*/  FMUL R115, R156, R62 ;  /* 0x0000003e9c737220 */ /* 0x000fe20000400000 */
[----:B------:R-:W-:-:S02]  /*c8d0*/  IMAD.MOV.U32 R24, RZ, RZ, 0x3dc6b27f ;  /* 0x3dc6b27fff187424 */ /* 0x000fc400078e00ff */
[----:B------:R-:W-:Y:S01]  /*c8e0*/  FADD R154, R154, -1 ;  /* 0xbf8000009a9a7421 */ /* 0x000fe20000000000 */
[C---:B------:R-:W-:Y:S01]  /*c8f0*/  FMUL R97, R155.reuse, R96 ;  /* 0x000000609b617220 */ /* 0x040fe20000400000 */
[----:B------:R-:W-:Y:S01]  /*c900*/  FSEL R16, R16, R81, P2 ;  /* 0x0000005110107208 */ /* 0x000fe20001000000 */
[C---:B------:R-:W-:Y:S01]  /*c910*/  FMUL R62, R156.reuse, R54 ;  /* 0x000000369c3e7220 */ /* 0x040fe20000400000 */
[----:B------:R-:W-:Y:S01]  /*c920*/  FMUL R96, R155, R89 ;  /* 0x000000599b607220 */ /* 0x000fe20000400000 */
[----:B------:R-:W-:Y:S01]  /*c930*/  FSEL R160, R51, R48, P2 ;  /* 0x0000003033a07208 */ /* 0x000fe20001000000 */
[----:B------:R-:W-:Y:S01]  /*c940*/  FMUL R54, R156, R8 ;  /* 0x000000089c367220 */ /* 0x000fe20000400000 */
[----:B------:R-:W-:Y:S01]  /*c950*/  I2FP.F32.S32 R47, R157 ;  /* 0x0000009d002f7245 */ /* 0x000fe20000201400 */
[----:B------:R-:W-:Y:S01]  /*c960*/  FMUL R89, R155, R88 ;  /* 0x000000589b597220 */ /* 0x000fe20000400000 */
[----:B------:R-:W-:Y:S01]  /*c970*/  FSEL R53, R46, R53, P2 ;  /* 0x000000352e357208 */ /* 0x000fe20001000000 */
[----:B------:R-:W-:Y:S01]  /*c980*/  FMUL R48, R37, 0.25 ;  /* 0x3e80000025307820 */ /* 0x000fe20000400000 */
[----:B------:R-:W-:Y:S01]  /*c990*/  FMUL R8, R155, R170 ;  /* 0x000000aa9b087220 */ /* 0x000fe20000400000 */
[----:B------:R-:W-:-:S02]  /*c9a0*/  IMAD.IADD R157, R32, 0x1, -R157 ;  /* 0x00000001209d7824 */ /* 0x000fc400078e0a9d */
[----:B------:R-:W-:Y:S01]  /*c9b0*/  FMUL R88, R155, R17 ;  /* 0x000000119b587220 */ /* 0x000fe20000400000 */
[----:B------:R-:W-:Y:S01]  /*c9c0*/  FMUL R18, R77, 0.25 ;  /* 0x3e8000004d127820 */ /* 0x000fe20000400000 */
[----:B------:R-:W-:Y:S01]  /*c9d0*/  FMUL R46, R41, 0.25 ;  /* 0x3e800000292e7820 */ /* 0x000fe20000400000 */
[----:B------:R-:W-:Y:S01]  /*c9e0*/  FFMA.FTZ R17, R154, R24, -0.16845393180847167969 ;  /* 0xbe2c7f309a117423 */ /* 0x000fe20000010018 */
[----:B------:R-:W-:Y:S01]  /*c9f0*/  @!P3 FMUL R84, R84, 16777216 ;  /* 0x4b8000005454b820 */ /* 0x000fe20000400000 */
[----:B------:R-:W-:Y:S01]  /*ca00*/  @!P3 FMUL R16, R16, 16777216 ;  /* 0x4b8000001010b820 */ /* 0x000fe20000400000 */
[----:B------:R-:W-:Y:S01]  /*ca10*/  FADD R157, R157, -1 ;  /* 0xbf8000009d9d7421 */ /* 0x000fe20000000000 */
[----:B------:R-:W-:Y:S01]  /*ca20*/  FSEL R37, R48, R37, P2 ;  /* 0x0000002530257208 */ /* 0x000fe20001000000 */
[----:B------:R-:W-:Y:S01]  /*ca30*/  FFMA.FTZ R17, R154, R17, 0.1716887056827545166 ;  /* 0x3e2fcf2a9a117423 */ /* 0x000fe20000010011 */
[----:B------:R-:W-:Y:S01]  /*ca40*/  F2FP.BF16.F32.PACK_AB R8, R8, R31 ;  /* 0x0000001f0808723e */ /* 0x000fe200000010ff */
[----:B------:R-:W-:Y:S01]  /*ca50*/  FMUL R48, R29, 0.25 ;  /* 0x3e8000001d307820 */ /* 0x000fe20000400000 */
[----:B------:R-:W-:Y:S01]  /*ca60*/  FSEL R18, R18, R77, P2 ;  /* 0x0000004d12127208 */ /* 0x000fe20001000000 */
[----:B------:R-:W-:Y:S01]  /*ca70*/  FMUL R31, R155, R84 ;  /* 0x000000549b1f7220 */ /* 0x000fe20000400000 */
[----:B------:R-:W-:Y:S01]  /*ca80*/  FSEL R41, R46, R41, P2 ;  /* 0x000000292e297208 */ /* 0x000fe20001000000 */
[----:B------:R-:W-:Y:S01]  /*ca90*/  @!P5 FMUL R107, R107, 16777216 ;  /* 0x4b8000006b6bd820 */ /* 0x000fe20000400000 */
[----:B------:R-:W-:Y:S01]  /*caa0*/  FSEL R46, RZ, -23, P4 ;  /* 0xc1b80000ff2e7808 */ /* 0x000fe20002000000 */
[----:B------:R-:W-:Y:S01]  /*cab0*/  FMUL R84, R155, R16 ;  /* 0x000000109b547220 */ /* 0x000fe20000400000 */
[----:B------:R-:W-:Y:S01]  /*cac0*/  FMUL R20, R85, 0.25 ;  /* 0x3e80000055147820 */ /* 0x000fe20000400000 */
[----:B------:R-:W-:Y:S01]  /*cad0*/  @!P5 FMUL R74, R74, 16777216 ;  /* 0x4b8000004a4ad820 */ /* 0x000fe20000400000 */
[----:B------:R-:W-:Y:S01]  /*cae0*/  FFMA.FTZ R16, R157, R24, -0.16845393180847167969 ;  /* 0xbe2c7f309d107423 */ /* 0x000fe20000010018 */
[----:B------:R-:W-:Y:S01]  /*caf0*/  @!P5 FMUL R138, R138, 16777216 ;  /* 0x4b8000008a8ad820 */ /* 0x000fe20000400000 */
[----:B------:R-:W-:Y:S01]  /*cb00*/  @!P5 FMUL R67, R67, 16777216 ;  /* 0x4b8000004343d820 */ /* 0x000fe20000400000 */
[----:B------:R-:W-:Y:S01]  /*cb10*/  FFMA.FTZ R17, R154, R17, -0.17900948226451873779 ;  /* 0xbe374e439a117423 */ /* 0x000fe20000010011 */
[----:B------:R-:W-:Y:S01]  /*cb20*/  @!P5 FMUL R143, R143, 16777216 ;  /* 0x4b8000008f8fd820 */ /* 0x000fe20000400000 */
[----:B------:R-:W-:Y:S01]  /*cb30*/  @!P5 FMUL R66, R66, 16777216 ;  /* 0x4b8000004242d820 */ /* 0x000fe20000400000 */
[----:B------:R-:W-:Y:S01]  /*cb40*/  @!P5 FMUL R34, R34, 16777216 ;  /* 0x4b8000002222d820 */ /* 0x000fe20000400000 */
[----:B------:R-:W-:Y:S01]  /*cb50*/  FSEL R40, R48, R29, P2 ;  /* 0x0000001d30287208 */ /* 0x000fe20001000000 */
[----:B------:R-:W-:Y:S01]  /*cb60*/  @!P5 FMUL R151, R151, 16777216 ;  /* 0x4b8000009797d820 */ /* 0x000fe20000400000 */
[----:B------:R-:W-:Y:S01]  /*cb70*/  @!P5 FMUL R127, R127, 16777216 ;  /* 0x4b8000007f7fd820 */ /* 0x000fe20000400000 */
[----:B------:R-:W-:Y:S01]  /*cb80*/  @!P5 FMUL R122, R122, 16777216 ;  /* 0x4b8000007a7ad820 */ /* 0x000fe20000400000 */
[----:B------:R-:W-:Y:S01]  /*cb90*/  @!P5 FMUL R63, R63, 16777216 ;  /* 0x4b8000003f3fd820 */ /* 0x000fe20000400000 */
[----:B------:R-:W-:Y:S01]  /*cba0*/  @!P5 FMUL R30, R30, 16777216 ;  /* 0x4b8000001e1ed820 */ /* 0x000fe20000400000 */
[----:B------:R-:W-:Y:S01]  /*cbb0*/  FMUL R76, R156, R107 ;  /* 0x0000006b9c4c7220 */ /* 0x000fe20000400000 */
[----:B------:R-:W-:Y:S01]  /*cbc0*/  @!P3 FMUL R18, R18, 16777216 ;  /* 0x4b8000001212b820 */ /* 0x000fe20000400000 */
[----:B------:R-:W-:Y:S01]  /*cbd0*/  FFMA.FTZ R29, R47, 1.1920928955078125e-07, R46 ;  /* 0x340000002f1d7823 */ /* 0x000fe2000001002e */
[----:B------:R-:W-:Y:S01]  /*cbe0*/  @!P5 FMUL R9, R9, 16777216 ;  /* 0x4b8000000909d820 */ /* 0x000fe20000400000 */
[----:B------:R-:W-:Y:S01]  /*cbf0*/  @!P5 FMUL R10, R10, 16777216 ;  /* 0x4b8000000a0ad820 */ /* 0x000fe20000400000 */
[----:B------:R-:W-:Y:S01]  /*cc00*/  @!P5 FMUL R11, R11, 16777216 ;  /* 0x4b8000000b0bd820 */ /* 0x000fe20000400000 */
[----:B------:R-:W-:Y:S01]  /*cc10*/  @!P5 FMUL R27, R27, 16777216 ;  /* 0x4b8000001b1bd820 */ /* 0x000fe20000400000 */
[----:B------:R-:W-:Y:S01]  /*cc20*/  FMUL R107, R156, R74 ;  /* 0x0000004a9c6b7220 */ /* 0x000fe20000400000 */
[----:B------:R-:W-:Y:S01]  /*cc30*/  @!P3 FMUL R19, R19, 16777216 ;  /* 0x4b8000001313b820 */ /* 0x000fe20000400000 */
[----:B------:R-:W-:Y:S01]  /*cc40*/  FFMA.FTZ R16, R157, R16, 0.1716887056827545166 ;  /* 0x3e2fcf2a9d107423 */ /* 0x000fe20000010010 */
[----:B------:R-:W-:Y:S01]  /*cc50*/  FSEL R85, R20, R85, P2 ;  /* 0x0000005514557208 */ /* 0x000fe20001000000 */
[----:B------:R-:W-:Y:S01]  /*cc60*/  @!P3 FMUL R158, R158, 16777216 ;  /* 0x4b8000009e9eb820 */ /* 0x000fe20000400000 */
[----:B------:R-:W-:Y:S01]  /*cc70*/  @!P3 FMUL R160, R160, 16777216 ;  /* 0x4b800000a0a0b820 */ /* 0x000fe20000400000 */
[----:B------:R-:W-:Y:S01]  /*cc80*/  @!P3 FMUL R162, R162, 16777216 ;  /* 0x4b800000a2a2b820 */ /* 0x000fe20000400000 */
[----:B------:R-:W-:Y:S01]  /*cc90*/  @!P3 FMUL R164, R164, 16777216 ;  /* 0x4b800000a4a4b820 */ /* 0x000fe20000400000 */
[----:B------:R-:W-:Y:S01]  /*cca0*/  @!P3 FMUL R166, R166, 16777216 ;  /* 0x4b800000a6a6b820 */ /* 0x000fe20000400000 */
[----:B------:R-:W-:Y:S01]  /*ccb0*/  @!P3 FMUL R168, R168, 16777216 ;  /* 0x4b800000a8a8b820 */ /* 0x000fe20000400000 */
[C---:B------:R-:W-:Y:S01]  /*ccc0*/  FMUL R46, R156.reuse, R138 ;  /* 0x0000008a9c2e7220 */ /* 0x040fe20000400000 */
[----:B------:R-:W-:Y:S01]  /*ccd0*/  FMUL R74, R156, R67 ;  /* 0x000000439c4a7220 */ /* 0x000fe20000400000 */
[----:B------:R-:W-:Y:S01]  /*cce0*/  FFMA.FTZ R17, R154, R17, 0.20512372255325317383 ;  /* 0x3e520bf49a117423 */ /* 0x000fe20000010011 */
[----:B------:R-:W-:Y:S01]  /*ccf0*/  FMUL R20, R73, 0.25 ;  /* 0x3e80000049147820 */ /* 0x000fe20000400000 */
[----:B------:R-:W-:Y:S01]  /*cd00*/  FSEL R22, R22, R69, P2 ;  /* 0x0000004516167208 */ /* 0x000fe20001000000 */
[----:B------:R-:W-:Y:S01]  /*cd10*/  FMUL R44, R156, R143 ;  /* 0x0000008f9c2c7220 */ /* 0x000fe20000400000 */
[----:B------:R-:W-:Y:S01]  /*cd20*/  FSEL R150, R150, R61, P2 ;  /* 0x0000003d96967208 */ /* 0x000fe20001000000 */
[----:B------:R-:W-:Y:S01]  /*cd30*/  FMUL R67, R156, R66 ;  /* 0x000000429c437220 */ /* 0x000fe20000400000 */
[----:B------:R-:W-:Y:S01]  /*cd40*/  FSEL R25, R60, R25, P2 ;  /* 0x000000193c197208 */ /* 0x000fe20001000000 */
[C---:B------:R-:W-:Y:S01]  /*cd50*/  FMUL R138, R156.reuse, R34 ;  /* 0x000000229c8a7220 */ /* 0x040fe20000400000 */
        /* <DEDUP_REMOVED lines=9> */
[----:B------:R-:W-:Y:S01]  /*cdf0*/  FMUL R151, R156, R27 ;  /* 0x0000001b9c977220 */ /* 0x000fe20000400000 */
[----:B------:R-:W-:Y:S01]  /*ce00*/  FMUL R30, R155, R19 ;  /* 0x000000139b1e7220 */ /* 0x000fe20000400000 */
[----:B------:R-:W-:Y:S01]  /*ce10*/  FFMA.FTZ R18, R157, R16, -0.17900948226451873779 ;  /* 0xbe374e439d127423 */ /* 0x000fe20000010010 */
[----:B------:R-:W-:Y:S01]  /*ce20*/  @!P5 FMUL R135, R135, 16777216 ;  /* 0x4b8000008787d820 */ /* 0x000fe20000400000 */
[C---:B------:R-:W-:Y:S01]  /*ce30*/  FMUL R11, R155.reuse, R158 ;  /* 0x0000009e9b0b7220 */ /* 0x040fe20000400000 */
[C---:B------:R-:W-:Y:S01]  /*ce40*/  FMUL R10, R155.reuse, R162 ;  /* 0x000000a29b0a7220 */ /* 0x040fe20000400000 */
[C---:B------:R-:W-:Y:S01]  /*ce50*/  FMUL R9, R155.reuse, R166 ;  /* 0x000000a69b097220 */ /* 0x040fe20000400000 */
[C---:B------:R-:W-:Y:S01]  /*ce60*/  FMUL R168, R155.reuse, R168 ;  /* 0x000000a89ba87220 */ /* 0x040fe20000400000 */
[C---:B------:R-:W-:Y:S01]  /*ce70*/  FMUL R27, R155.reuse, R164 ;  /* 0x000000a49b1b7220 */ /* 0x040fe20000400000 */
[----:B------:R-:W-:Y:S01]  /*ce80*/  FMUL R160, R155, R160 ;  /* 0x000000a09ba07220 */ /* 0x000fe20000400000 */
[----:B------:R-:W-:Y:S01]  /*ce90*/  FFMA.FTZ R19, R154, R17, -0.24046532809734344482 ;  /* 0xbe763c8b9a137423 */ /* 0x000fe20000010011 */
[----:B------:R-:W-:Y:S01]  /*cea0*/  @!P5 FMUL R38, R38, 16777216 ;  /* 0x4b8000002626d820 */ /* 0x000fe20000400000 */
[----:B------:R-:W-:Y:S01]  /*ceb0*/  FSEL R20, R20, R73, P2 ;  /* 0x0000004914147208 */ /* 0x000fe20001000000 */
[----:B------:R-:W-:Y:S01]  /*cec0*/  @!P3 FMUL R22, R22, 16777216 ;  /* 0x4b8000001616b820 */ /* 0x000fe20000400000 */
[----:B------:R-:W-:Y:S01]  /*ced0*/  FSEL R23, R23, R68, P2 ;  /* 0x0000004417177208 */ /* 0x000fe20001000000 */
[----:B------:R-:W-:Y:S01]  /*cee0*/  @!P5 FMUL R26, R26, 16777216 ;  /* 0x4b8000001a1ad820 */ /* 0x000fe20000400000 */
        /* <DEDUP_REMOVED lines=8> */
[----:B------:R-:W-:Y:S01]  /*cf70*/  FFMA.FTZ R18, R157, R18, 0.20512372255325317383 ;  /* 0x3e520bf49d127423 */ /* 0x000fe20000010012 */
[----:B------:R-:W-:Y:S01]  /*cf80*/  @!P5 FMUL R55, R55, 16777216 ;  /* 0x4b8000003737d820 */ /* 0x000fe20000400000 */
[----:B------:R-:W-:Y:S01]  /*cf90*/  @!P5 FMUL R43, R43, 16777216 ;  /* 0x4b8000002b2bd820 */ /* 0x000fe20000400000 */
[----:B------:R-:W-:Y:S01]  /*cfa0*/  @!P5 FMUL R42, R42, 16777216 ;  /* 0x4b8000002a2ad820 */ /* 0x000fe20000400000 */
[----:B------:R-:W-:Y:S01]  /*cfb0*/  @!P5 FMUL R39, R39, 16777216 ;  /* 0x4b8000002727d820 */ /* 0x000fe20000400000 */
[----:B------:R-:W-:Y:S01]  /*cfc0*/  @!P5 FMUL R35, R35, 16777216 ;  /* 0x4b8000002323d820 */ /* 0x000fe20000400000 */
[----:B------:R-:W-:Y:S01]  /*cfd0*/  FMUL R48, R156, R135 ;  /* 0x000000879c307220 */ /* 0x000fe20000400000 */
[----:B------:R-:W-:Y:S01]  /*cfe0*/  @!P3 FMUL R53, R53, 16777216 ;  /* 0x4b8000003535b820 */ /* 0x000fe20000400000 */
[----:B------:R-:W-:Y:S01]  /*cff0*/  @!P3 FMUL R52, R52, 16777216 ;  /* 0x4b8000003434b820 */ /* 0x000fe20000400000 */
[----:B------:R-:W-:Y:S01]  /*d000*/  @!P3 FMUL R37, R37, 16777216 ;  /* 0x4b8000002525b820 */ /* 0x000fe20000400000 */
[----:B------:R-:W-:Y:S01]  /*d010*/  @!P3 FMUL R36, R36, 16777216 ;  /* 0x4b8000002424b820 */ /* 0x000fe20000400000 */
[----:B------:R-:W-:Y:S01]  /*d020*/  FFMA.FTZ R19, R154, R19, 0.28857114911079406738 ;  /* 0x3e93bf999a137423 */ /* 0x000fe20000010013 */
[----:B------:R-:W-:Y:S01]  /*d030*/  FMUL R135, R156, R38 ;  /* 0x000000269c877220 */ /* 0x000fe20000400000 */
[----:B------:R-:W-:Y:S01]  /*d040*/  F2FP.BF16.F32.PACK_AB R9, R9, R168 ;  /* 0x000000a80909723e */ /* 0x000fe200000010ff */
[----:B------:R-:W-:Y:S01]  /*d050*/  FMUL R38, R155, R22 ;  /* 0x000000169b267220 */ /* 0x000fe20000400000 */
[----:B------:R-:W-:Y:S01]  /*d060*/  F2FP.BF16.F32.PACK_AB R10, R10, R27 ;  /* 0x0000001b0a0a723e */ /* 0x000fe200000010ff */
[C---:B------:R-:W-:Y:S01]  /*d070*/  FMUL R47, R156.reuse, R139 ;  /* 0x0000008b9c2f7220 */ /* 0x040fe20000400000 */
[----:B------:R-:W-:Y:S01]  /*d080*/  F2FP.BF16.F32.PACK_AB R11, R11, R160 ;  /* 0x000000a00b0b723e */ /* 0x000fe200000010ff */
[C---:B------:R-:W-:Y:S01]  /*d090*/  FMUL R49, R156.reuse, R134 ;  /* 0x000000869c317220 */ /* 0x040fe20000400000 */
[C---:B------:R-:W-:Y:S01]  /*d0a0*/  FMUL R51, R156.reuse, R131 ;  /* 0x000000839c337220 */ /* 0x040fe20000400000 */
[C---:B------:R-:W-:Y:S01]  /*d0b0*/  FMUL R50, R156.reuse, R130 ;  /* 0x000000829c327220 */ /* 0x040fe20000400000 */
[----:B------:R-:W-:Y:S01]  /*d0c0*/  FMUL R26, R156, R26 ;  /* 0x0000001a9c1a7220 */ /* 0x000fe20000400000 */
[----:B------:R-:W-:Y:S01]  /*d0d0*/  @!P3 FMUL R20, R20, 16777216 ;  /* 0x4b8000001414b820 */ /* 0x000fe20000400000 */
[C---:B------:R-:W-:Y:S01]  /*d0e0*/  FMUL R153, R155.reuse, R153 ;  /* 0x000000999b997220 */ /* 0x040fe20000400000 */
[C---:B------:R-:W-:Y:S01]  /*d0f0*/  FMUL R22, R155.reuse, R41 ;  /* 0x000000299b167220 */ /* 0x040fe20000400000 */
[C---:B------:R-:W-:Y:S01]  /*d100*/  FMUL R40, R155.reuse, R40 ;  /* 0x000000289b287220 */ /* 0x040fe20000400000 */
[----:B------:R-:W-:Y:S01]  /*d110*/  FMUL R25, R155, R25 ;  /* 0x000000199b197220 */ /* 0x000fe20000400000 */
[----:B------:R-:W-:Y:S01]  /*d120*/  FFMA.FTZ R18, R157, R18, -0.24046532809734344482 ;  /* 0xbe763c8b9d127423 */ /* 0x000fe20000010012 */
[C---:B------:R-:W-:Y:S01]  /*d130*/  FMUL R55, R156.reuse, R55 ;  /* 0x000000379c377220 */ /* 0x040fe20000400000 */
[C---:B------:R-:W-:Y:S01]  /*d140*/  FMUL R131, R156.reuse, R43 ;  /* 0x0000002b9c837220 */ /* 0x040fe20000400000 */
[C---:B------:R-:W-:Y:S01]  /*d150*/  FMUL R130, R156.reuse, R42 ;  /* 0x0000002a9c827220 */ /* 0x040fe20000400000 */
[C---:B------:R-:W-:Y:S01]  /*d160*/  FMUL R134, R156.reuse, R39 ;  /* 0x000000279c867220 */ /* 0x040fe20000400000 */
[----:B------:R-:W-:Y:S01]  /*d170*/  FMUL R139, R156, R35 ;  /* 0x000000239c8b7220 */ /* 0x000fe20000400000 */
[----:B------:R-:W-:Y:S01]  /*d180*/  @!P3 FMUL R21, R21, 16777216 ;  /* 0x4b8000001515b820 */ /* 0x000fe20000400000 */
[----:B------:R-:W-:Y:S01]  /*d190*/  @!P3 FMUL R23, R23, 16777216 ;  /* 0x4b8000001717b820 */ /* 0x000fe20000400000 */
[C---:B------:R-:W-:Y:S01]  /*d1a0*/  FMUL R53, R155.reuse, R53 ;  /* 0x000000359b357220 */ /* 0x040fe20000400000 */
[C---:B------:R-:W-:Y:S01]  /*d1b0*/  FMUL R52, R155.reuse, R52 ;  /* 0x000000349b347220 */ /* 0x040fe20000400000 */
[C---:B------:R-:W-:Y:S01]  /*d1c0*/  FMUL R37, R155.reuse, R37 ;  /* 0x000000259b257220 */ /* 0x040fe20000400000 */
[C---:B------:R-:W-:Y:S01]  /*d1d0*/  FMUL R36, R155.reuse, R36 ;  /* 0x000000249b247220 */ /* 0x040fe20000400000 */
[----:B------:R-:W-:Y:S01]  /*d1e0*/  FFMA.FTZ R19, R154, R19, -0.36067417263984680176 ;  /* 0xbeb8aa499a137423 */ /* 0x000fe20000010013 */
[----:B------:R0:W-:Y:S01]  /*d1f0*/  STS.128 [R3], R8 ;  /* 0x0000000803007388 */ /* 0x0001e20000000c00 */
[----:B------:R-:W-:Y:S01]  /*d200*/  FMUL R39, R155, R20 ;  /* 0x000000149b277220 */ /* 0x000fe20000400000 */
[----:B------:R-:W-:Y:S01]  /*d210*/  FSEL R15, R15, R146, P1 ;  /* 0x000000920f0f7208 */ /* 0x000fe20000800000 */
[C---:B------:R-:W-:Y:S01]  /*d220*/  FMUL R43, R155.reuse, R21 ;  /* 0x000000159b2b7220 */ /* 0x040fe20000400000 */
[----:B------:R-:W-:Y:S01]  /*d230*/  FMUL R42, R155, R23 ;  /* 0x000000179b2a7220 */ /* 0x000fe20000400000 */
[----:B------:R-:W-:Y:S01]  /*d240*/  F2FP.BF16.F32.PACK_AB R16, R40, R25 ;  /* 0x000000192810723e */ /* 0x000fe200000010ff */
[----:B------:R-:W-:Y:S01]  /*d250*/  FMUL R146, R65, 0.25 ;  /* 0x3e80000041927820 */ /* 0x000fe20000400000 */
[----:B------:R-:W-:Y:S01]  /*d260*/  F2FP.BF16.F32.PACK_AB R20, R143, R26 ;  /* 0x0000001a8f14723e */ /* 0x000fe200000010ff */
[----:B------:R-:W-:Y:S01]  /*d270*/  @!P3 FMUL R149, R149, 16777216 ;  /* 0x4b8000009595b820 */ /* 0x000fe20000400000 */
[----:B------:R-:W-:Y:S01]  /*d280*/  F2FP.BF16.F32.PACK_AB R24, R142, R151 ;  /* 0x000000978e18723e */ /* 0x000fe200000010ff */
[----:B------:R-:W-:Y:S01]  /*d290*/  @!P3 FMUL R148, R148, 16777216 ;  /* 0x4b8000009494b820 */ /* 0x000fe20000400000 */
[----:B------:R-:W-:Y:S01]  /*d2a0*/  F2FP.BF16.F32.PACK_AB R17, R37, R36 ;  /* 0x000000242511723e */ /* 0x000fe200000010ff */
[----:B------:R-:W-:Y:S01]  /*d2b0*/  @!P3 FMUL R145, R145, 16777216 ;  /* 0x4b8000009191b820 */ /* 0x000fe20000400000 */
[----:B------:R-:W-:Y:S01]  /*d2c0*/  F2FP.BF16.F32.PACK_AB R21, R135, R138 ;  /* 0x0000008a8715723e */ /* 0x000fe200000010ff */
[----:B------:R-:W-:Y:S01]  /*d2d0*/  @!P3 FMUL R144, R144, 16777216 ;  /* 0x4b8000009090b820 */ /* 0x000fe20000400000 */
[----:B------:R-:W-:Y:S01]  /*d2e0*/  F2FP.BF16.F32.PACK_AB R25, R134, R139 ;  /* 0x0000008b8619723e */ /* 0x000fe200000010ff */
[----:B0-----:R-:W-:Y:S01]  /*d2f0*/  FFMA.FTZ R8, R157, R18, 0.28857114911079406738 ;  /* 0x3e93bf999d087423 */ /* 0x001fe20000010012 */
[----:B------:R-:W-:Y:S01]  /*d300*/  F2FP.BF16.F32.PACK_AB R18, R153, R22 ;  /* 0x000000169912723e */ /* 0x000fe200000010ff */
[----:B------:R-:W-:Y:S01]  /*d310*/  FFMA.FTZ R9, R154, R19, 0.48089820146560668945 ;  /* 0x3ef6384a9a097423 */ /* 0x000fe20000010013 */
[----:B------:R-:W-:Y:S01]  /*d320*/  F2FP.BF16.F32.PACK_AB R22, R127, R130 ;  /* 0x000000827f16723e */ /* 0x000fe200000010ff */
[----:B------:R-:W-:Y:S01]  /*d330*/  FFMA.FTZ R8, R157, R8, -0.36067417263984680176 ;  /* 0xbeb8aa499d087423 */ /* 0x000fe20000010008 */
[----:B------:R-:W-:Y:S01]  /*d340*/  F2FP.BF16.F32.PACK_AB R26, R122, R131 ;  /* 0x000000837a1a723e */ /* 0x000fe200000010ff */
[----:B------:R-:W-:Y:S01]  /*d350*/  FFMA.FTZ R9, R154, R9, -0.72134751081466674805 ;  /* 0xbf38aa3b9a097423 */ /* 0x000fe20000010009 */
[----:B------:R-:W-:Y:S01]  /*d360*/  F2FP.BF16.F32.PACK_AB R19, R53, R52 ;  /* 0x000000343513723e */ /* 0x000fe200000010ff */
[----:B------:R-:W-:Y:S01]  /*d370*/  FFMA.FTZ R8, R157, R8, 0.48089820146560668945 ;  /* 0x3ef6384a9d087423 */ /* 0x000fe20000010008 */
[----:B------:R-:W-:Y:S01]  /*d380*/  F2FP.BF16.F32.PACK_AB R23, R62, R63 ;  /* 0x0000003f3e17723e */ /* 0x000fe200000010ff */
[----:B------:R-:W-:Y:S01]  /*d390*/  @!P3 FMUL R141, R141, 16777216 ;  /* 0x4b8000008d8db820 */ /* 0x000fe20000400000 */
[----:B------:R-:W-:Y:S01]  /*d3a0*/  F2FP.BF16.F32.PACK_AB R27, R55, R54 ;  /* 0x00000036371b723e */ /* 0x000fe200000010ff */
[----:B------:R-:W-:Y:S01]  /*d3b0*/  STS.128 [R3+0x400], R16 ;  /* 0x0004001003007388 */ /* 0x000fe20000000c00 */
[----:B------:R-:W-:Y:S01]  /*d3c0*/  FSEL R146, R146, R65, P2 ;  /* 0x0000004192927208 */ /* 0x000fe20001000000 */
[----:B------:R-:W-:Y:S01]  /*d3d0*/  @!P3 FMUL R140, R140, 16777216 ;  /* 0x4b8000008c8cb820 */ /* 0x000fe20000400000 */
[----:B------:R-:W-:Y:S01]  /*d3e0*/  @!P3 FMUL R137, R137, 16777216 ;  /* 0x4b8000008989b820 */ /* 0x000fe20000400000 */
[----:B------:R-:W-:Y:S01]  /*d3f0*/  STS.128 [R3+0x80], R20 ;  /* 0x0000801403007388 */ /* 0x000fe20000000c00 */
[----:B------:R-:W-:Y:S01]  /*d400*/  @!P3 FMUL R136, R136, 16777216 ;  /* 0x4b8000008888b820 */ /* 0x000fe20000400000 */
[----:B------:R-:W-:Y:S01]  /*d410*/  @!P3 FMUL R133, R133, 16777216 ;  /* 0x4b8000008585b820 */ /* 0x000fe20000400000 */
[----:B------:R-:W-:Y:S01]  /*d420*/  @!P3 FMUL R132, R132, 16777216 ;  /* 0x4b8000008484b820 */ /* 0x000fe20000400000 */
[----:B------:R-:W-:Y:S01]  /*d430*/  STS.128 [R3+0x480], R24 ;  /* 0x0004801803007388 */ /* 0x000fe20000000c00 */
[----:B------:R-:W-:Y:S01]  /*d440*/  @!P3 FMUL R129, R129, 16777216 ;  /* 0x4b8000008181b820 */ /* 0x000fe20000400000 */
[----:B------:R-:W-:Y:S01]  /*d450*/  @!P3 FMUL R128, R128, 16777216 ;  /* 0x4b8000008080b820 */ /* 0x000fe20000400000 */
[----:B------:R-:W-:Y:S01]  /*d460*/  @!P3 FMUL R125, R125, 16777216 ;  /* 0x4b8000007d7db820 */ /* 0x000fe20000400000 */
[----:B------:R-:W-:Y:S01]  /*d470*/  BAR.SYNC.DEFER_BLOCKING 0x0 ;  /* 0x0000000000007b1d */ /* 0x000fe20000010000 */
        /* <DEDUP_REMOVED lines=17> */
[----:B------:R-:W-:Y:S01]  /*d590*/  ISETP.GE.U32.AND P2, PT, R33, 0x7f800000, PT ;  /* 0x7f8000002100780c */ /* 0x000fe20003f46070 */
[----:B------:R-:W-:Y:S01]  /*d5a0*/  FMUL R9, R154, R9 ;  /* 0x000000099a097220 */ /* 0x000fe20000400000 */
[----:B------:R-:W-:Y:S01]  /*d5b0*/  ISETP.GE.U32.AND P3, PT, R32, 0x7f800000, PT ;  /* 0x7f8000002000780c */ /* 0x000fe20003f66070 */
[C---:B------:R-:W-:Y:S01]  /*d5c0*/  FFMA.FTZ R8, R157.reuse, R8, -0.72134751081466674805 ;  /* 0xbf38aa3b9d087423 */ /* 0x040fe20000010008 */
[----:B------:R-:W-:Y:S01]  /*d5d0*/  @!P5 FMUL R90, R90, 16777216 ;  /* 0x4b8000005a5ad820 */ /* 0x000fe20000400000 */
[----:B------:R-:W-:Y:S01]  /*d5e0*/  FMUL R9, R154, R9 ;  /* 0x000000099a097220 */ /* 0x000fe20000400000 */
[----:B------:R-:W-:Y:S01]  /*d5f0*/  LDS.128 R16, [R5+0x800] ;  /* 0x0008000005107984 */ /* 0x000fe20000000c00 */
[C---:B------:R-:W-:Y:S01]  /*d600*/  FMUL R8, R157.reuse, R8 ;  /* 0x000000089d087220 */ /* 0x040fe20000400000 */
[----:B------:R-:W-:Y:S01]  /*d610*/  @!P5 FMUL R114, R114, 16777216 ;  /* 0x4b8000007272d820 */ /* 0x000fe20000400000 */
[----:B------:R-:W-:Y:S01]  /*d620*/  FFMA.FTZ R9, R154, 1.4426950216293334961, R9 ;  /* 0x3fb8aa3b9a097823 */ /* 0x000fe20000010009 */
[----:B------:R-:W-:Y:S01]  /*d630*/  LDS.128 R20, [R6] ;  /* 0x0000000006147984 */ /* 0x000fe20000000c00 */
[----:B------:R-:W-:Y:S01]  /*d640*/  FMUL R8, R157, R8 ;  /* 0x000000089d087220 */ /* 0x000fe20000400000 */
[----:B------:R-:W-:Y:S01]  /*d650*/  @!P5 FMUL R106, R106, 16777216 ;  /* 0x4b8000006a6ad820 */ /* 0x000fe20000400000 */
[----:B------:R-:W-:Y:S01]  /*d660*/  FADD R63, R28, R9 ;  /* 0x000000091c3f7221 */ /* 0x000fe20000000000 */
[----:B------:R-:W-:-:S02]  /*d670*/  @P2 IMAD.MOV.U32 R10, RZ, RZ, 0x7f800000 ;  /* 0x7f800000ff0a2424 */ /* 0x000fc400078e00ff */
[----:B------:R-:W-:Y:S01]  /*d680*/  FFMA.FTZ R8, R157, 1.4426950216293334961, R8 ;  /* 0x3fb8aa3b9d087823 */ /* 0x000fe20000010008 */
[----:B------:R-:W-:Y:S01]  /*d690*/  @P3 IMAD.MOV.U32 R9, RZ, RZ, 0x7f800000 ;  /* 0x7f800000ff093424 */ /* 0x000fe200078e00ff */
[----:B------:R-:W-:Y:S01]  /*d6a0*/  LDS.128 R24, [R6+0x800] ;  /* 0x0008000006187984 */ /* 0x000fe20000000c00 */
[----:B------:R-:W-:Y:S01]  /*d6b0*/  @P2 FFMA.FTZ R63, R33, R10, +INF ;  /* 0x7f800000213f2423 */ /* 0x000fe2000001000a */
[----:B------:R-:W-:Y:S01]  /*d6c0*/  FADD R62, R29, R8 ;  /* 0x000000081d3e7221 */ /* 0x000fe20000000000 */
[----:B------:R-:W-:Y:S01]  /*d6d0*/  @P3 FFMA.FTZ R62, R32, R9, +INF ;  /* 0x7f800000203e3423 */ /* 0x000fe20000010009 */
[----:B------:R-:W-:Y:S01]  /*d6e0*/  @!P5 FMUL R103, R103, 16777216 ;  /* 0x4b8000006767d820 */ /* 0x000fe20000400000 */
[----:B------:R-:W0:Y:S01]  /*d6f0*/  LDS.128 R8, [R5] ;  /* 0x0000000005087984 */ /* 0x000e220000000c00 */
        /* <DEDUP_REMOVED lines=36> */
[C---:B------:R-:W-:Y:S01]  /*d940*/  FMUL R150, R155.reuse, R150 ;  /* 0x000000969b967220 */ /* 0x040fe20000400000 */
[C---:B------:R-:W-:Y:S01]  /*d950*/  FMUL R152, R155.reuse, R152 ;  /* 0x000000989b987220 */ /* 0x040fe20000400000 */
[C---:B------:R-:W-:Y:S01]  /*d960*/  FMUL R57, R155.reuse, R57 ;  /* 0x000000399b397220 */ /* 0x040fe20000400000 */
[----:B------:R-:W-:Y:S01]  /*d970*/  FMUL R121, R155, R56 ;  /* 0x000000389b797220 */ /* 0x000fe20000400000 */
[----:B------:R-:W-:Y:S01]  /*d980*/  FSETP.NEU.AND P1, PT, R33, RZ, PT ;  /* 0x000000ff2100720b */ /* 0x000fe20003f2d000 */
[----:B------:R-:W-:Y:S01]  /*d990*/  FMUL R93, R155, R93 ;  /* 0x0000005d9b5d7220 */ /* 0x000fe20000400000 */
[----:B------:R-:W-:Y:S01]  /*d9a0*/  FSETP.NEU.AND P2, PT, R32, RZ, PT ;  /* 0x000000ff2000720b */ /* 0x000fe20003f4d000 */
        /* <DEDUP_REMOVED lines=12> */
[----:B------:R-:W-:Y:S01]  /*da70*/  FMUL R92, R155, R92 ;  /* 0x0000005c9b5c7220 */ /* 0x000fe20000400000 */
[----:B------:R-:W-:Y:S01]  /*da80*/  F2FP.BF16.F32.PACK_AB R36, R115, R58 ;  /* 0x0000003a7324723e */ /* 0x000fe200000010ff */
[----:B------:R-:W-:Y:S01]  /*da90*/  FMUL R119, R156, R119 ;  /* 0x000000779c777220 */ /* 0x000fe20000400000 */
[----:B------:R-:W-:Y:S01]  /*daa0*/  F2FP.BF16.F32.PACK_AB R40, R66, R59 ;  /* 0x0000003b4228723e */ /* 0x000fe200000010ff */
[----:B------:R-:W-:Y:S01]  /*dab0*/  FMUL R118, R156, R118 ;  /* 0x000000769c767220 */ /* 0x000fe20000400000 */
[----:B------:R-:W-:Y:S01]  /*dac0*/  F2FP.BF16.F32.PACK_AB R37, R70, R67 ;  /* 0x000000434625723e */ /* 0x000fe200000010ff */
[----:B------:R-:W-:Y:S01]  /*dad0*/  FMUL R111, R156, R111 ;  /* 0x0000006f9c6f7220 */ /* 0x000fe20000400000 */
[----:B------:R-:W-:Y:S01]  /*dae0*/  F2FP.BF16.F32.PACK_AB R41, R71, R74 ;  /* 0x0000004a4729723e */ /* 0x000fe200000010ff */
[----:B------:R-:W3:Y:S01]  /*daf0*/  LDC.64 R66, c[0x0][0x270] ;  /* 0x00009c00ff427b82 */ /* 0x000ee20000000a00 */
[----:B------:R-:W-:Y:S01]  /*db00*/  F2FP.BF16.F32.PACK_AB R38, R106, R107 ;  /* 0x0000006b6a26723e */ /* 0x000fe200000010ff */
[C---:B------:R-:W-:Y:S01]  /*db10*/  FMUL R110, R156.reuse, R110 ;  /* 0x0000006e9c6e7220 */ /* 0x040fe20000400000 */
[----:B------:R-:W-:Y:S01]  /*db20*/  F2FP.BF16.F32.PACK_AB R42, R103, R114 ;  /* 0x00000072672a723e */ /* 0x000fe200000010ff */
[----:B------:R-:W-:Y:S01]  /*db30*/  FMUL R98, R156, R98 ;  /* 0x000000629c627220 */ /* 0x000fe20000400000 */
[----:B------:R-:W-:-:S03]  /*db40*/  F2FP.BF16.F32.PACK_AB R31, R31, R88 ;  /* 0x000000581f1f723e */ /* 0x000fc600000010ff */
[----:B------:R-:W-:Y:S01]  /*db50*/  BAR.SYNC.DEFER_BLOCKING 0x0 ;  /* 0x0000000000007b1d */ /* 0x000fe20000010000 */
[----:B------:R-:W-:Y:S01]  /*db60*/  F2FP.BF16.F32.PACK_AB R35, R35, R84 ;  /* 0x000000542323723e */ /* 0x000fe200000010ff */
[----:B------:R-:W-:Y:S01]  /*db70*/  FMUL R91, R156, R91 ;  /* 0x0000005b9c5b7220 */ /* 0x000fe20000400000 */
[----:B------:R-:W-:Y:S01]  /*db80*/  F2FP.BF16.F32.PACK_AB R39, R95, R102 ;  /* 0x000000665f27723e */ /* 0x000fe200000010ff */
[----:B------:R-:W-:Y:S01]  /*db90*/  FMUL R117, R155, R117 ;  /* 0x000000759b757220 */ /* 0x000fe20000400000 */
[----:B------:R-:W-:-:S03]  /*dba0*/  F2FP.BF16.F32.PACK_AB R43, R87, R94 ;  /* 0x0000005e572b723e */ /* 0x000fc600000010ff */
[----:B------:R-:W1:Y:S01]  /*dbb0*/  LDC R74, c[0x0][0x278] ;  /* 0x00009e00ff4a7b82 */ /* 0x000e620000000800 */
[----:B------:R-:W-:Y:S01]  /*dbc0*/  F2FP.BF16.F32.PACK_AB R56, R93, R96 ;  /* 0x000000605d38723e */ /* 0x000fe200000010ff */
[C---:B------:R-:W-:Y:S01]  /*dbd0*/  FMUL R116, R155.reuse, R116 ;  /* 0x000000749b747220 */ /* 0x040fe20000400000 */
[C---:B------:R-:W-:Y:S01]  /*dbe0*/  FMUL R109, R155.reuse, R109 ;  /* 0x0000006d9b6d7220 */ /* 0x040fe20000400000 */
[C---:B------:R-:W-:Y:S01]  /*dbf0*/  FMUL R108, R155.reuse, R108 ;  /* 0x0000006c9b6c7220 */ /* 0x040fe20000400000 */
[C---:B------:R-:W-:Y:S01]  /*dc00*/  FMUL R101, R155.reuse, R101 ;  /* 0x000000659b657220 */ /* 0x040fe20000400000 */
[C---:B------:R-:W-:Y:S01]  /*dc10*/  FMUL R100, R155.reuse, R100 ;  /* 0x000000649b647220 */ /* 0x040fe20000400000 */
[----:B------:R-:W-:Y:S01]  /*dc20*/  SHF.R.U32.HI R93, RZ, 0x6, R169 ;  /* 0x00000006ff5d7819 */ /* 0x000fe200000116a9 */
[C---:B------:R-:W-:Y:S01]  /*dc30*/  FMUL R124, R155.reuse, R124 ;  /* 0x0000007c9b7c7220 */ /* 0x040fe20000400000 */
[----:B------:R-:W-:Y:S01]  /*dc40*/  F2FP.BF16.F32.PACK_AB R52, R92, R89 ;  /* 0x000000595c34723e */ /* 0x000fe200000010ff */
[----:B------:R-:W-:Y:S01]  /*dc50*/  FMUL R148, R155, R148 ;  /* 0x000000949b947220 */ /* 0x000fe20000400000 */
[----:B------:R-:W-:Y:S01]  /*dc60*/  SGXT.U32 R93, R93, 0x2 ;  /* 0x000000025d5d781a */ /* 0x000fe20000000000 */
[----:B---3--:R-:W-:Y:S01]  /*dc70*/  IMAD R88, R240, R66, RZ ;  /* 0x00000042f0587224 */ /* 0x008fe200078e02ff */
[----:B------:R-:W-:Y:S01]  /*dc80*/  F2FP.BF16.F32.PACK_AB R53, R100, R97 ;  /* 0x000000616435723e */ /* 0x000fe200000010ff */
[----:B------:R-:W-:Y:S01]  /*dc90*/  IMAD R89, R238, R67, RZ ;  /* 0x00000043ee597224 */ /* 0x000fe200078e02ff */
[----:B------:R-:W-:Y:S01]  /*dca0*/  F2FP.BF16.F32.PACK_AB R57, R101, R104 ;  /* 0x000000686539723e */ /* 0x000fe200000010ff */
[----:B------:R-:W-:Y:S01]  /*dcb0*/  FMUL R75, R155, R144 ;  /* 0x000000909b4b7220 */ /* 0x000fe20000400000 */
[----:B------:R-:W-:Y:S01]  /*dcc0*/  F2FP.BF16.F32.PACK_AB R54, R108, R105 ;  /* 0x000000696c36723e */ /* 0x000fe200000010ff */
[----:B------:R-:W-:Y:S01]  /*dcd0*/  STS.128 [R3], R28 ;  /* 0x0000001c03007388 */ /* 0x000fe20000000c00 */
[----:B------:R-:W-:Y:S01]  /*dce0*/  F2FP.BF16.F32.PACK_AB R58, R109, R112 ;  /* 0x000000706d3a723e */ /* 0x000fe200000010ff */
[----:B------:R-:W2:Y:S01]  /*dcf0*/  LDC.64 R104, c[0x0][0x228] ;  /* 0x00008a00ff687b82 */ /* 0x000ea20000000a00 */
[----:B------:R-:W-:Y:S01]  /*dd00*/  F2FP.BF16.F32.PACK_AB R55, R116, R113 ;  /* 0x000000717437723e */ /* 0x000fe200000010ff */
[----:B------:R-:W-:Y:S01]  /*dd10*/  STS.128 [R3+0x400], R32 ;  /* 0x0004002003007388 */ /* 0x000fe20000000c00 */
[----:B------:R-:W-:Y:S01]  /*dd20*/  F2FP.BF16.F32.PACK_AB R59, R117, R120 ;  /* 0x00000078753b723e */ /* 0x000fe200000010ff */
[----:B-1----:R-:W-:Y:S01]  /*dd30*/  IMAD R93, R93, R74, RZ ;  /* 0x0000004a5d5d7224 */ /* 0x002fe200078e02ff */
[----:B------:R-:W-:Y:S01]  /*dd40*/  F2FP.BF16.F32.PACK_AB R64, R64, R81 ;  /* 0x000000514040723e */ /* 0x000fe200000010ff */
[----:B------:R-:W-:Y:S01]  /*dd50*/  STS.128 [R3+0x80], R36 ;  /* 0x0000802403007388 */ /* 0x000fe20000000c00 */
[----:B------:R-:W-:Y:S01]  /*dd60*/  F2FP.BF16.F32.PACK_AB R68, R68, R91 ;  /* 0x0000005b4444723e */ /* 0x000fe200000010ff */
[C---:B------:R-:W-:Y:S01]  /*dd70*/  IMAD R95, R74.reuse, 0x4, R93 ;  /* 0x000000044a5f7824 */ /* 0x040fe200078e025d */
[----:B------:R-:W-:Y:S01]  /*dd80*/  F2FP.BF16.F32.PACK_AB R65, R65, R98 ;  /* 0x000000624141723e */ /* 0x000fe200000010ff */
[----:B------:R-:W-:Y:S01]  /*dd90*/  STS.128 [R3+0x480], R40 ;  /* 0x0004802803007388 */ /* 0x000fe20000000c00 */
[----:B------:R-:W-:Y:S01]  /*dda0*/  F2FP.BF16.F32.PACK_AB R69, R69, R80 ;  /* 0x000000504545723e */ /* 0x000fe200000010ff */
[----:B------:R-:W-:Y:S01]  /*ddb0*/  IMAD R91, R74, 0x4, R95 ;  /* 0x000000044a5b7824 */ /* 0x000fe200078e025f */
[----:B------:R-:W-:Y:S01]  /*ddc0*/  F2FP.BF16.F32.PACK_AB R66, R110, R77 ;  /* 0x0000004d6e42723e */ /* 0x000fe200000010ff */
[----:B------:R-:W-:Y:S01]  /*ddd0*/  BAR.SYNC.DEFER_BLOCKING 0x0 ;  /* 0x0000000000007b1d */ /* 0x000fe20000010000 */
[----:B------:R-:W-:Y:S01]  /*dde0*/  F2FP.BF16.F32.PACK_AB R70, R111, R76 ;  /* 0x0000004c6f46723e */ /* 0x000fe200000010ff */
[----:B------:R-:W-:Y:S01]  /*ddf0*/  IMAD R77, R74, 0x4, R91 ;  /* 0x000000044a4d7824 */ /* 0x000fe200078e025b */
[----:B------:R-:W-:Y:S01]  /*de00*/  F2FP.BF16.F32.PACK_AB R67, R118, R73 ;  /* 0x000000497643723e */ /* 0x000fe200000010ff */
[----:B------:R-:W-:Y:S01]  /*de10*/  FMUL R133, R155, R133 ;  /* 0x000000859b857220 */ /* 0x000fe20000400000 */
[----:B------:R-:W-:Y:S01]  /*de20*/  F2FP.BF16.F32.PACK_AB R71, R119, R72 ;  /* 0x000000487747723e */ /* 0x000fe200000010ff */
[----:B------:R-:W-:Y:S01]  /*de30*/  IMAD R97, R74, 0x4, R77 ;  /* 0x000000044a617824 */ /* 0x000fe200078e024d */
[----:B------:R-:W-:Y:S01]  /*de40*/  F2FP.BF16.F32.PACK_AB R84, R124, R99 ;  /* 0x000000637c54723e */ /* 0x000fe200000010ff */
[----:B------:R-:W-:-:S02]  /*de50*/  IMAD.SHL.U32 R72, R89, 0x2, RZ ;  /* 0x0000000259487824 */ /* 0x000fc400078e00ff */
[C---:B------:R-:W-:Y:S01]  /*de60*/  FMUL R86, R155.reuse, R129 ;  /* 0x000000819b567220 */ /* 0x040fe20000400000 */
[----:B------:R-:W-:Y:S02]  /*de70*/  IMAD R101, R74, 0x4, R97 ;  /* 0x000000044a657824 */ /* 0x000fe400078e0261 */
[C---:B------:R-:W-:Y:S01]  /*de80*/  FMUL R140, R155.reuse, R140 ;  /* 0x0000008c9b8c7220 */ /* 0x040fe20000400000 */
[----:B------:R-:W-:Y:S01]  /*de90*/  FMUL R79, R155, R136 ;  /* 0x000000889b4f7220 */ /* 0x000fe20000400000 */
[----:B------:R-:W-:Y:S01]  /*dea0*/  F2FP.BF16.F32.PACK_AB R87, R148, R75 ;  /* 0x0000004b9457723e */ /* 0x000fe200000010ff */
[----:B------:R-:W-:Y:S02]  /*deb0*/  IMAD R99, R74, 0x4, R101 ;  /* 0x000000044a637824 */ /* 0x000fe400078e0265 */
[----:B------:R-:W-:Y:S01]  /*dec0*/  @!P5 FMUL R126, R126, 16777216 ;  /* 0x4b8000007e7ed820 */ /* 0x000fe20000400000 */
[----:B------:R-:W-:Y:S01]  /*ded0*/  F2FP.BF16.F32.PACK_AB R81, R133, R86 ;  /* 0x000000568551723e */ /* 0x000fe200000010ff */
[----:B------:R-:W-:Y:S01]  /*dee0*/  IMAD.HI R73, R89, 0x2, RZ ;  /* 0x0000000259497827 */ /* 0x000fe200078e02ff */
[----:B------:R-:W-:-:S03]  /*def0*/  F2FP.BF16.F32.PACK_AB R86, R140, R79 ;  /* 0x0000004f8c56723e */ /* 0x000fc600000010ff */
[----:B------:R-:W-:Y:S01]  /*df00*/  FMUL R126, R156, R126 ;  /* 0x0000007e9c7e7220 */ /* 0x000fe20000400000 */
[C---:B------:R-:W-:Y:S01]  /*df10*/  FMUL R132, R155.reuse, R132 ;  /* 0x000000849b847220 */ /* 0x040fe20000400000 */
[C---:B------:R-:W-:Y:S02]  /*df20*/  IMAD R103, R74.reuse, 0x4, R99 ;  /* 0x000000044a677824 */ /* 0x040fe400078e0263 */
[C---:B------:R-:W-:Y:S01]  /*df30*/  FMUL R83, R155.reuse, R128 ;  /* 0x000000809b537220 */ /* 0x040fe20000400000 */
[C---:B------:R-:W-:Y:S01]  /*df40*/  FMUL R149, R155.reuse, R149 ;  /* 0x000000959b957220 */ /* 0x040fe20000400000 */
[----:B------:R-:W1:Y:S01]  /*df50*/  LDS.128 R36, [R5] ;  /* 0x0000000005247984 */ /* 0x000e620000000c00 */
[C---:B------:R-:W-:Y:S02]  /*df60*/  IMAD R75, R74.reuse, 0x4, R103 ;  /* 0x000000044a4b7824 */ /* 0x040fe400078e0267 */
[C---:B------:R-:W-:Y:S01]  /*df70*/  FMUL R78, R155.reuse, R145 ;  /* 0x000000919b4e7220 */ /* 0x040fe20000400000 */
[----:B------:R-:W-:Y:S01]  /*df80*/  FMUL R141, R155, R141 ;  /* 0x0000008d9b8d7220 */ /* 0x000fe20000400000 */
[----:B------:R-:W-:Y:S01]  /*df90*/  LDS.128 R32, [R5+0x800] ;  /* 0x0008000005207984 */ /* 0x000fe20000000c00 */
[----:B------:R-:W-:-:S02]  /*dfa0*/  IMAD R79, R74, 0x4, R75 ;  /* 0x000000044a4f7824 */ /* 0x000fc400078e024b */
[C---:B------:R-:W-:Y:S01]  /*dfb0*/  FMUL R82, R155.reuse, R137 ;  /* 0x000000899b527220 */ /* 0x040fe20000400000 */
[----:B------:R-:W-:Y:S01]  /*dfc0*/  FMUL R125, R155, R125 ;  /* 0x0000007d9b7d7220 */ /* 0x000fe20000400000 */
[----:B------:R-:W3:Y:S01]  /*dfd0*/  LDS.128 R40, [R6] ;  /* 0x0000000006287984 */ /* 0x000ee20000000c00 */
[----:B------:R-:W-:Y:S01]  /*dfe0*/  IMAD R89, R74, 0x4, R79 ;  /* 0x000000044a597824 */ /* 0x000fe200078e024f */
[----:B------:R-:W-:Y:S01]  /*dff0*/  F2FP.BF16.F32.PACK_AB R108, R126, R61 ;  /* 0x0000003d7e6c723e */ /* 0x000fe200000010ff */
[----:B------:R-:W-:Y:S01]  /*e000*/  @!P5 FMUL R12, R12, 16777216 ;  /* 0x4b8000000c0cd820 */ /* 0x000fe20000400000 */
[----:B------:R-:W-:Y:S01]  /*e010*/  LDS.128 R28, [R6+0x800] ;  /* 0x00080000061c7984 */ /* 0x000fe20000000c00 */
[----:B------:R-:W-:Y:S01]  /*e020*/  IMAD R61, R74, 0x4, R89 ;  /* 0x000000044a3d7824 */ /* 0x000fe200078e0259 */
[----:B------:R-:W-:Y:S01]  /*e030*/  F2FP.BF16.F32.PACK_AB R85, R132, R83 ;  /* 0x000000538455723e */ /* 0x000fe200000010ff */
[----:B------:R-:W-:Y:S01]  /*e040*/  @!P5 FMUL R14, R14, 16777216 ;  /* 0x4b8000000e0ed820 */ /* 0x000fe20000400000 */
[----:B------:R-:W-:Y:S01]  /*e050*/  BAR.SYNC.DEFER_BLOCKING 0x0 ;  /* 0x0000000000007b1d */ /* 0x000fe20000010000 */
[----:B------:R-:W-:Y:S01]  /*e060*/  @!P5 FMUL R15, R15, 16777216 ;  /* 0x4b8000000f0fd820 */ /* 0x000fe20000400000 */
[----:B------:R-:W-:Y:S01]  /*e070*/  @!P5 FMUL R123, R123, 16777216 ;  /* 0x4b8000007b7bd820 */ /* 0x000fe20000400000 */
[----:B------:R-:W-:Y:S01]  /*e080*/  F2FP.BF16.F32.PACK_AB R80, R125, R90 ;  /* 0x0000005a7d50723e */ /* 0x000fe200000010ff */
[C---:B------:R-:W-:Y:S01]  /*e090*/  FMUL R12, R156.reuse, R12 ;  /* 0x0000000c9c0c7220 */ /* 0x040fe20000400000 */
[----:B------:R-:W-:Y:S01]  /*e0a0*/  F2FP.BF16.F32.PACK_AB R82, R141, R82 ;  /* 0x000000528d52723e */ /* 0x000fe200000010ff */
[C---:B------:R-:W-:Y:S01]  /*e0b0*/  FMUL R14, R156.reuse, R14 ;  /* 0x0000000e9c0e7220 */ /* 0x040fe20000400000 */
[----:B------:R-:W-:Y:S01]  /*e0c0*/  F2FP.BF16.F32.PACK_AB R83, R149, R78 ;  /* 0x0000004e9553723e */ /* 0x000fe200000010ff */
[C---:B------:R-:W-:Y:S01]  /*e0d0*/  FMUL R15, R156.reuse, R15 ;  /* 0x0000000f9c0f7220 */ /* 0x040fe20000400000 */
[----:B------:R-:W-:Y:S01]  /*e0e0*/  FMUL R123, R156, R123 ;  /* 0x0000007b9c7b7220 */ /* 0x000fe20000400000 */
[----:B------:R-:W-:-:S02]  /*e0f0*/  F2FP.BF16.F32.PACK_AB R109, R49, R50 ;  /* 0x00000032316d723e */ /* 0x000fc400000010ff */
[----:B------:R-:W-:Y:S02]  /*e100*/  F2FP.BF16.F32.PACK_AB R113, R48, R51 ;  /* 0x000000333071723e */ /* 0x000fe400000010ff */
[----:B------:R-:W-:Y:S02]  /*e110*/  F2FP.BF16.F32.PACK_AB R112, R60, R123 ;  /* 0x0000007b3c70723e */ /* 0x000fe400000010ff */
[----:B------:R-:W-:Y:S02]  /*e120*/  F2FP.BF16.F32.PACK_AB R110, R45, R46 ;  /* 0x0000002e2d6e723e */ /* 0x000fe400000010ff */
[----:B------:R-:W-:Y:S02]  /*e130*/  F2FP.BF16.F32.PACK_AB R111, R12, R15 ;  /* 0x0000000f0c6f723e */ /* 0x000fe400000010ff */
[----:B------:R-:W-:Y:S02]  /*e140*/  F2FP.BF16.F32.PACK_AB R114, R44, R47 ;  /* 0x0000002f2c72723e */ /* 0x000fe400000010ff */
[----:B------:R-:W-:Y:S01]  /*e150*/  F2FP.BF16.F32.PACK_AB R115, R7, R14 ;  /* 0x0000000e0773723e */ /* 0x000fe200000010ff */
[----:B------:R4:W-:Y:S01]  /*e160*/  STS.128 [R3], R52 ;  /* 0x0000003403007388 */ /* 0x0009e20000000c00 */
[----:B0-----:R-:W-:-:S03]  /*e170*/  PRMT R12, R8, 0x7632, R12 ;  /* 0x00007632080c7816 */ /* 0x001fc6000000000c */
[----:B------:R-:W-:Y:S04]  /*e180*/  STS.128 [R3+0x400], R56 ;  /* 0x0004003803007388 */ /* 0x000fe80000000c00 */
[----:B------:R-:W-:Y:S04]  /*e190*/  STS.128 [R3+0x80], R64 ;  /* 0x0000804003007388 */ /* 0x000fe80000000c00 */
[----:B------:R-:W-:Y:S01]  /*e1a0*/  STS.128 [R3+0x480], R68 ;  /* 0x0004804403007388 */ /* 0x000fe20000000c00 */
[----:B------:R-:W-:Y:S01]  /*e1b0*/  BAR.SYNC.DEFER_BLOCKING 0x0 ;  /* 0x0000000000007b1d */ /* 0x000fe20000010000 */
[----:B----4-:R-:W-:-:S02]  /*e1c0*/  IMAD.SHL.U32 R53, R88, 0x2, RZ ;  /* 0x0000000258357824 */ /* 0x010fc400078e00ff */
[----:B------:R-:W-:-:S03]  /*e1d0*/  IMAD.HI R88, R88, 0x2, RZ ;  /* 0x0000000258587827 */ /* 0x000fc600078e02ff */
[----:B--2---:R-:W-:-:S04]  /*e1e0*/  IADD3 R72, P3, P4, R72, R104, R53 ;  /* 0x0000006848487210 */ /* 0x004fc80007c7e035 */
[----:B------:R-:W-:Y:S01]  /*e1f0*/  IADD3.X R73, R73, R105, R88, P3, P4 ;  /* 0x0000006949497210 */ /* 0x000fe20001fe8458 */
[----:B------:R-:W-:Y:S01]  /*e200*/  IMAD R105, R74, 0x4, R61 ;  /* 0x000000044a697824 */ /* 0x000fe200078e023d */
[-C--:B------:R-:W-:Y:S02]  /*e210*/  LEA R14, P3, R93, R72.reuse, 0x1 ;  /* 0x000000485d0e7211 */ /* 0x080fe400078608ff */
[-C--:B------:R-:W-:Y:S02]  /*e220*/  LEA R44, P4, R95, R72.reuse, 0x1 ;  /* 0x000000485f2c7211 */ /* 0x080fe400078808ff */
[-C--:B------:R-:W-:Y:S02]  /*e230*/  LEA.HI.X.SX32 R15, R93, R73.reuse, 0x1, P3 ;  /* 0x000000495d0f7211 */ /* 0x080fe400018f0eff */
[----:B------:R-:W-:Y:S02]  /*e240*/  LEA R46, P3, R91, R72, 0x1 ;  /* 0x000000485b2e7211 */ /* 0x000fe400078608ff */
[----:B------:R-:W-:-:S02]  /*e250*/  LEA.HI.X.SX32 R45, R95, R73, 0x1, P4 ;  /* 0x000000495f2d7211 */ /* 0x000fc400020f0eff */
[----:B------:R-:W-:Y:S01]  /*e260*/  LEA.HI.X.SX32 R47, R91, R73, 0x1, P3 ;  /* 0x000000495b2f7211 */ /* 0x000fe200018f0eff */
[----:B------:R-:W0:Y:S01]  /*e270*/  LDS.128 R52, [R5] ;  /* 0x0000000005347984 */ /* 0x000e220000000c00 */
[----:B------:R-:W-:-:S03]  /*e280*/  LEA R48, P3, R77, R72, 0x1 ;  /* 0x000000484d307211 */ /* 0x000fc600078608ff */
[----:B------:R-:W-:Y:S01]  /*e290*/  LDS.128 R64, [R5+0x800] ;  /* 0x0008000005407984 */ /* 0x000fe20000000c00 */
[-C--:B------:R-:W-:Y:S02]  /*e2a0*/  LEA.HI.X.SX32 R49, R77, R73.reuse, 0x1, P3 ;  /* 0x000000494d317211 */ /* 0x080fe400018f0eff */
[C---:B------:R-:W-:Y:S01]  /*e2b0*/  LEA R50, P3, R97.reuse, R72, 0x1 ;  /* 0x0000004861327211 */ /* 0x040fe200078608ff */
[----:B------:R-:W2:Y:S03]  /*e2c0*/  LDS.128 R68, [R6] ;  /* 0x0000000006447984 */ /* 0x000ea60000000c00 */
[----:B------:R-:W-:Y:S01]  /*e2d0*/  LEA.HI.X.SX32 R51, R97, R73, 0x1, P3 ;  /* 0x0000004961337211 */ /* 0x000fe200018f0eff */
[----:B------:R-:W-:Y:S01]  /*e2e0*/  LDS.128 R56, [R6+0x800] ;  /* 0x0008000006387984 */ /* 0x000fe20000000c00 */
[----:B------:R-:W-:Y:S06]  /*e2f0*/  BAR.SYNC.DEFER_BLOCKING 0x0 ;  /* 0x0000000000007b1d */ /* 0x000fec0000010000 */
[----:B------:R4:W-:Y:S04]  /*e300*/  STS.128 [R3+0x400], R80 ;  /* 0x0004005003007388 */ /* 0x0009e80000000c00 */
[----:B------:R5:W-:Y:S04]  /*e310*/  STS.128 [R3], R84 ;  /* 0x0000005403007388 */ /* 0x000be80000000c00 */
[----:B------:R-:W-:Y:S04]  /*e320*/  STS.128 [R3+0x80], R108 ;  /* 0x0000806c03007388 */ /* 0x000fe80000000c00 */
[----:B------:R1:W-:Y:S01]  /*e330*/  STS.128 [R3+0x480], R112 ;  /* 0x0004807003007388 */ /* 0x0003e20000000c00 */
[C---:B----4-:R-:W-:Y:S01]  /*e340*/  IMAD R81, R74.reuse, 0x4, R105 ;  /* 0x000000044a517824 */ /* 0x050fe200078e0269 */
[----:B------:R-:W-:Y:S03]  /*e350*/  BAR.SYNC.DEFER_BLOCKING 0x0 ;  /* 0x0000000000007b1d */ /* 0x000fe60000010000 */
[----:B------:R-:W-:-:S04]  /*e360*/  IMAD R7, R74, 0x4, R81 ;  /* 0x000000044a077824 */ /* 0x000fc800078e0251 */
[----:B------:R-:W-:-:S04]  /*e370*/  IMAD R83, R74, 0x4, R7 ;  /* 0x000000044a537824 */ /* 0x000fc800078e0207 */
[----:B-----5:R-:W-:-:S04]  /*e380*/  IMAD R85, R74, 0x4, R83 ;  /* 0x000000044a557824 */ /* 0x020fc800078e0253 */
[----:B------:R-:W-:-:S04]  /*e390*/  IMAD R87, R74, 0x4, R85 ;  /* 0x000000044a577824 */ /* 0x000fc800078e0255 */
[----:B-1----:R-:W-:-:S04]  /*e3a0*/  IMAD R3, R74, 0x4, R87 ;  /* 0x000000044a037824 */ /* 0x002fc800078e0257 */
[C---:B------:R-:W-:Y:S01]  /*e3b0*/  IMAD R77, R74.reuse, 0x4, R3 ;  /* 0x000000044a4d7824 */ /* 0x040fe200078e0203 */
[----:B------:R1:W-:Y:S03]  /*e3c0*/  STG.E.U16 desc[UR60][R14.64], R8 ;  /* 0x000000080e007986 */ /* 0x0003e6000c10153c */
[C---:B------:R-:W-:Y:S01]  /*e3d0*/  IMAD R91, R74.reuse, 0x4, R77 ;  /* 0x000000044a5b7824 */ /* 0x040fe200078e024d */
[----:B------:R4:W-:Y:S03]  /*e3e0*/  STG.E.U16 desc[UR60][R44.64], R20 ;  /* 0x000000142c007986 */ /* 0x0009e6000c10153c */
[C---:B------:R-:W-:Y:S01]  /*e3f0*/  IMAD R93, R74.reuse, 0x4, R91 ;  /* 0x000000044a5d7824 */ /* 0x040fe200078e025b */
[----:B------:R5:W-:Y:S03]  /*e400*/  STG.E.U16 desc[UR60][R46.64], R12 ;  /* 0x0000000c2e007986 */ /* 0x000be6000c10153c */
[----:B------:R-:W-:Y:S01]  /*e410*/  IMAD R95, R74, 0x4, R93 ;  /* 0x000000044a5f7824 */ /* 0x000fe200078e025d */
[----:B-1----:R-:W-:-:S02]  /*e420*/  LEA R14, P3, R101, R72, 0x1 ;  /* 0x00000048650e7211 */ /* 0x002fc400078608ff */
[----:B------:R-:W-:Y:S01]  /*e430*/  PRMT R8, R20, 0x7632, R8 ;  /* 0x0000763214087816 */ /* 0x000fe20000000008 */
[C---:B------:R-:W-:Y:S01]  /*e440*/  IMAD R97, R74.reuse, 0x4, R95 ;  /* 0x000000044a617824 */ /* 0x040fe200078e025f */
[-C--:B------:R-:W-:Y:S02]  /*e450*/  LEA.HI.X.SX32 R15, R101, R73.reuse, 0x1, P3 ;  /* 0x00000049650f7211 */ /* 0x080fe400018f0eff */
[-C--:B----4-:R-:W-:Y:S01]  /*e460*/  LEA R44, P3, R99, R72.reuse, 0x1 ;  /* 0x00000048632c7211 */ /* 0x090fe200078608ff */
[----:B------:R1:W-:Y:S01]  /*e470*/  STG.E.U16 desc[UR60][R48.64], R8 ;  /* 0x0000000830007986 */ /* 0x0003e2000c10153c */
[----:B-----5:R-:W-:Y:S02]  /*e480*/  PRMT R12, R9, 0x7632, R12 ;  /* 0x00007632090c7816 */ /* 0x020fe4000000000c */
[-C--:B------:R-:W-:Y:S01]  /*e490*/  LEA.HI.X.SX32 R45, R99, R73.reuse, 0x1, P3 ;  /* 0x00000049632d7211 */ /* 0x080fe200018f0eff */
[C---:B------:R-:W-:Y:S01]  /*e4a0*/  IMAD R99, R74.reuse, 0x4, R97 ;  /* 0x000000044a637824 */ /* 0x040fe200078e0261 */
[CC--:B------:R-:W-:Y:S01]  /*e4b0*/  LEA R46, P3, R103.reuse, R72.reuse, 0x1 ;  /* 0x00000048672e7211 */ /* 0x0c0fe200078608ff */
[----:B------:R4:W-:Y:S02]  /*e4c0*/  STG.E.U16 desc[UR60][R50.64], R9 ;  /* 0x0000000932007986 */ /* 0x0009e4000c10153c */
[----:B------:R-:W-:Y:S01]  /*e4d0*/  IMAD R101, R74, 0x4, R99 ;  /* 0x000000044a657824 */ /* 0x000fe200078e0263 */
[----:B------:R-:W-:Y:S01]  /*e4e0*/  LEA.HI.X.SX32 R47, R103, R73, 0x1, P3 ;  /* 0x00000049672f7211 */ /* 0x000fe200018f0eff */
[----:B------:R-:W-:Y:S01]  /*e4f0*/  STG.E.U16 desc[UR60][R14.64], R21 ;  /* 0x000000150e007986 */ /* 0x000fe2000c10153c */
[----:B-1----:R-:W-:-:S02]  /*e500*/  LEA R48, P4, R75, R72, 0x1 ;  /* 0x000000484b307211 */ /* 0x002fc400078808ff */
[----:B------:R-:W-:Y:S01]  /*e510*/  LEA R8, P3, R79, R72, 0x1 ;  /* 0x000000484f087211 */ /* 0x000fe200078608ff */
[----:B------:R1:W-:Y:S01]  /*e520*/  STG.E.U16 desc[UR60][R44.64], R12 ;  /* 0x0000000c2c007986 */ /* 0x0003e2000c10153c */
[----:B------:R-:W-:Y:S02]  /*e530*/  LEA.HI.X.SX32 R49, R75, R73, 0x1, P4 ;  /* 0x000000494b317211 */ /* 0x000fe400020f0eff */
[----:B----4-:R-:W-:Y:S01]  /*e540*/  PRMT R9, R21, 0x7632, R9 ;  /* 0x0000763215097816 */ /* 0x010fe20000000009 */
[----:B------:R-:W-:-:S04]  /*e550*/  IMAD R51, R74, 0x4, R101 ;  /* 0x000000044a337824 */ /* 0x000fc800078e0265 */
[----:B------:R-:W-:Y:S01]  /*e560*/  IMAD R75, R74, 0x4, R51 ;  /* 0x000000044a4b7824 */ /* 0x000fe200078e0233 */
[----:B------:R4:W-:Y:S01]  /*e570*/  STG.E.U16 desc[UR60][R46.64], R9 ;  /* 0x000000092e007986 */ /* 0x0009e2000c10153c */
[----:B-1----:R-:W-:-:S03]  /*e580*/  PRMT R12, R10, 0x7632, R12 ;  /* 0x000076320a0c7816 */ /* 0x002fc6000000000c */
[----:B------:R1:W-:Y:S01]  /*e590*/  STG.E.U16 desc[UR60][R48.64], R10 ;  /* 0x0000000a30007986 */ /* 0x0003e2000c10153c */
[-C--:B----4-:R-:W-:Y:S01]  /*e5a0*/  LEA.HI.X.SX32 R9, R79, R73.reuse, 0x1, P3 ;  /* 0x000000494f097211 */ /* 0x090fe200018f0eff */
[----:B------:R-:W-:Y:S01]  /*e5b0*/  IMAD R79, R74, 0x4, R75 ;  /* 0x000000044a4f7824 */ /* 0x000fe200078e024b */
[CC--:B------:R-:W-:Y:S02]  /*e5c0*/  LEA R14, P3, R89.reuse, R72.reuse, 0x1 ;  /* 0x00000048590e7211 */ /* 0x0c0fe400078608ff */
[----:B-1----:R-:W-:Y:S01]  /*e5d0*/  PRMT R10, R22, 0x7632, R10 ;  /* 0x00007632160a7816 */ /* 0x002fe2000000000a */
[----:B------:R1:W-:Y:S01]  /*e5e0*/  STG.E.U16 desc[UR60][R8.64], R22 ;  /* 0x0000001608007986 */ /* 0x0003e2000c10153c */
[----:B------:R-:W-:Y:S01]  /*e5f0*/  LEA.HI.X.SX32 R15, R89, R73, 0x1, P3 ;  /* 0x00000049590f7211 */ /* 0x000fe200018f0eff */
[----:B------:R-:W-:Y:S01]  /*e600*/  IMAD R89, R74, 0x4, R79 ;  /* 0x000000044a597824 */ /* 0x000fe200078e024f */
[----:B------:R-:W-:-:S03]  /*e610*/  LEA R20, P3, R61, R72, 0x1 ;  /* 0x000000483d147211 */ /* 0x000fc600078608ff */
[C---:B------:R-:W-:Y:S01]  /*e620*/  IMAD R103, R74.reuse, 0x4, R89 ;  /* 0x000000044a677824 */ /* 0x040fe200078e0259 */
[-C--:B------:R-:W-:Y:S01]  /*e630*/  LEA.HI.X.SX32 R21, R61, R73.reuse, 0x1, P3 ;  /* 0x000000493d157211 */ /* 0x080fe200018f0eff */
[----:B------:R4:W-:Y:S01]  /*e640*/  STG.E.U16 desc[UR60][R14.64], R12 ;  /* 0x0000000c0e007986 */ /* 0x0009e2000c10153c */
[CC--:B------:R-:W-:Y:S01]  /*e650*/  LEA R44, P3, R105.reuse, R72.reuse, 0x1 ;  /* 0x00000048692c7211 */ /* 0x0c0fe200078608ff */
[C---:B------:R-:W-:Y:S02]  /*e660*/  IMAD R61, R74.reuse, 0x4, R103 ;  /* 0x000000044a3d7824 */ /* 0x040fe400078e0267 */
[----:B------:R5:W-:Y:S01]  /*e670*/  STG.E.U16 desc[UR60][R20.64], R10 ;  /* 0x0000000a14007986 */ /* 0x000be2000c10153c */
[----:B------:R-:W-:Y:S01]  /*e680*/  LEA.HI.X.SX32 R45, R105, R73, 0x1, P3 ;  /* 0x00000049692d7211 */ /* 0x000fe200018f0eff */
[----:B------:R-:W-:Y:S01]  /*e690*/  IMAD R49, R74, 0x4, R61 ;  /* 0x000000044a317824 */ /* 0x000fe200078e023d */
[----:B-1----:R-:W-:-:S03]  /*e6a0*/  LEA R8, P3, R81, R72, 0x1 ;  /* 0x0000004851087211 */ /* 0x002fc600078608ff */
[C---:B------:R-:W-:Y:S01]  /*e6b0*/  IMAD R105, R74.reuse, 0x4, R49 ;  /* 0x000000044a697824 */ /* 0x040fe200078e0231 */
[-C--:B------:R-:W-:Y:S01]  /*e6c0*/  LEA.HI.X.SX32 R9, R81, R73.reuse, 0x1, P3 ;  /* 0x0000004951097211 */ /* 0x080fe200018f0eff */
[----:B------:R1:W-:Y:S01]  /*e6d0*/  STG.E.U16 desc[UR60][R44.64], R11 ;  /* 0x0000000b2c007986 */ /* 0x0003e2000c10153c */
[-C--:B------:R-:W-:Y:S01]  /*e6e0*/  LEA R46, P3, R7, R72.reuse, 0x1 ;  /* 0x00000048072e7211 */ /* 0x080fe200078608ff */
[C---:B------:R-:W-:Y:S01]  /*e6f0*/  IMAD R81, R74.reuse, 0x4, R105 ;  /* 0x000000044a517824 */ /* 0x040fe200078e0269 */
[----:B----4-:R-:W-:Y:S01]  /*e700*/  PRMT R12, R23, 0x7632, R12 ;  /* 0x00007632170c7816 */ /* 0x010fe2000000000c */
[----:B------:R4:W-:Y:S01]  /*e710*/  STG.E.U16 desc[UR60][R8.64], R23 ;  /* 0x0000001708007986 */ /* 0x0009e2000c10153c */
[-C--:B------:R-:W-:Y:S01]  /*e720*/  LEA.HI.X.SX32 R47, R7, R73.reuse, 0x1, P3 ;  /* 0x00000049072f7211 */ /* 0x080fe200018f0eff */
[C---:B------:R-:W-:Y:S01]  /*e730*/  IMAD R107, R74.reuse, 0x4, R81 ;  /* 0x000000044a6b7824 */ /* 0x040fe200078e0251 */
[----:B------:R-:W-:Y:S02]  /*e740*/  LEA R14, P3, R83, R72, 0x1 ;  /* 0x00000048530e7211 */ /* 0x000fe400078608ff */
[----:B-----5:R-:W-:Y:S01]  /*e750*/  PRMT R21, R11, 0x7632, R21 ;  /* 0x000076320b157816 */ /* 0x020fe20000000015 */
[----:B------:R-:W-:Y:S01]  /*e760*/  IMAD R7, R74, 0x4, R107 ;  /* 0x000000044a077824 */ /* 0x000fe200078e026b */
[----:B------:R-:W-:-:S02]  /*e770*/  LEA.HI.X.SX32 R15, R83, R73, 0x1, P3 ;  /* 0x00000049530f7211 */ /* 0x000fc400018f0eff */
[-C--:B------:R-:W-:Y:S01]  /*e780*/  LEA R10, P3, R87, R72.reuse, 0x1 ;  /* 0x00000048570a7211 */ /* 0x080fe200078608ff */
[C---:B------:R-:W-:Y:S01]  /*e790*/  IMAD R109, R74.reuse, 0x4, R7 ;  /* 0x000000044a6d7824 */ /* 0x040fe200078e0207 */
[-C--:B------:R-:W-:Y:S01]  /*e7a0*/  LEA R20, P4, R85, R72.reuse, 0x1 ;  /* 0x0000004855147211 */ /* 0x080fe200078808ff */
[----:B------:R5:W-:Y:S01]  /*e7b0*/  STG.E.U16 desc[UR60][R46.64], R21 ;  /* 0x000000152e007986 */ /* 0x000be2000c10153c */
[-C--:B-1----:R-:W-:Y:S01]  /*e7c0*/  LEA.HI.X.SX32 R11, R87, R73.reuse, 0x1, P3 ;  /* 0x00000049570b7211 */ /* 0x082fe200018f0eff */
[C---:B------:R-:W-:Y:S01]  /*e7d0*/  IMAD R45, R74.reuse, 0x4, R109 ;  /* 0x000000044a2d7824 */ /* 0x040fe200078e026d */
[C---:B----4-:R-:W-:Y:S01]  /*e7e0*/  LEA R8, P3, R3.reuse, R72, 0x1 ;  /* 0x0000004803087211 */ /* 0x050fe200078608ff */
[----:B------:R1:W-:Y:S02]  /*e7f0*/  STG.E.U16 desc[UR60][R14.64], R12 ;  /* 0x0000000c0e007986 */ /* 0x0003e4000c10153c */
[----:B------:R-:W-:Y:S01]  /*e800*/  IMAD R83, R74, 0x4, R45 ;  /* 0x000000044a537824 */ /* 0x000fe200078e022d */
[----:B------:R-:W-:-:S02]  /*e810*/  LEA.HI.X.SX32 R9, R3, R73, 0x1, P3 ;  /* 0x0000004903097211 */ /* 0x000fc400018f0eff */
[-C--:B------:R-:W-:Y:S02]  /*e820*/  LEA R22, P3, R77, R72.reuse, 0x1 ;  /* 0x000000484d167211 */ /* 0x080fe400078608ff */
[-C--:B------:R-:W-:Y:S02]  /*e830*/  LEA R44, P5, R83, R72.reuse, 0x1 ;  /* 0x00000048532c7211 */ /* 0x080fe400078a08ff */
[-C--:B-----5:R-:W-:Y:S01]  /*e840*/  LEA.HI.X.SX32 R21, R85, R73.reuse, 0x1, P4 ;  /* 0x0000004955157211 */ /* 0x0a0fe200020f0eff */
[C---:B------:R-:W-:Y:S01]  /*e850*/  IMAD R85, R74.reuse, 0x4, R83 ;  /* 0x000000044a557824 */ /* 0x040fe200078e0253 */
[----:B------:R-:W-:Y:S02]  /*e860*/  LEA.HI.X.SX32 R23, R77, R73, 0x1, P3 ;  /* 0x000000494d177211 */ /* 0x000fe400018f0eff */
[----:B-1----:R-:W-:Y:S01]  /*e870*/  LEA R14, P3, R91, R72, 0x1 ;  /* 0x000000485b0e7211 */ /* 0x002fe200078608ff */
[----:B------:R-:W-:Y:S01]  /*e880*/  IMAD R3, R74, 0x4, R85 ;  /* 0x000000044a037824 */ /* 0x000fe200078e0255 */
[----:B------:R-:W-:Y:S01]  /*e890*/  STG.E.U16 desc[UR60][R20.64], R36 ;  /* 0x0000002414007986 */ /* 0x000fe2000c10153c */
[----:B------:R-:W-:-:S02]  /*e8a0*/  PRMT R12, R37, 0x7632, R12 ;  /* 0x00007632250c7816 */ /* 0x000fc4000000000c */
[C---:B------:R-:W-:Y:S01]  /*e8b0*/  IMAD R87, R74.reuse, 0x4, R3 ;  /* 0x000000044a577824 */ /* 0x040fe200078e0203 */
[----:B---3--:R1:W-:Y:S01]  /*e8c0*/  STG.E.U16 desc[UR60][R10.64], R40 ;  /* 0x000000280a007986 */ /* 0x0083e2000c10153c */
[----:B------:R-:W-:Y:S02]  /*e8d0*/  LEA.HI.X.SX32 R15, R91, R73, 0x1, P3 ;  /* 0x000000495b0f7211 */ /* 0x000fe400018f0eff */
[----:B------:R-:W-:-:S04]  /*e8e0*/  IMAD R77, R74, 0x4, R87 ;  /* 0x000000044a4d7824 */ /* 0x000fc800078e0257 */
[----:B------:R-:W-:-:S04]  /*e8f0*/  IMAD R91, R74, 0x4, R77 ;  /* 0x000000044a5b7824 */ /* 0x000fc800078e024d */
[----:B------:R-:W-:Y:S01]  /*e900*/  IMAD R111, R74, 0x4, R91 ;  /* 0x000000044a6f7824 */ /* 0x000fe200078e025b */
[----:B-1----:R-:W-:Y:S02]  /*e910*/  PRMT R11, R36, 0x7632, R11 ;  /* 0x00007632240b7816 */ /* 0x002fe4000000000b */
[----:B------:R-:W-:-:S03]  /*e920*/  LEA R10, P3, R93, R72, 0x1 ;  /* 0x000000485d0a7211 */ /* 0x000fc600078608ff */
[----:B------:R1:W-:Y:S02]  /*e930*/  STG.E.U16 desc[UR60][R8.64], R11 ;  /* 0x0000000b08007986 */ /* 0x0003e4000c10153c */
[-C--:B-1----:R-:W-:Y:S01]  /*e940*/  LEA.HI.X.SX32 R11, R93, R73.reuse, 0x1, P3 ;  /* 0x000000495d0b7211 */ /* 0x082fe200018f0eff */
[----:B------:R-:W-:Y:S01]  /*e950*/  IMAD R93, R74, 0x4, R111 ;  /* 0x000000044a5d7824 */ /* 0x000fe200078e026f */
[CC--:B------:R-:W-:Y:S02]  /*e960*/  LEA R20, P3, R95.reuse, R72.reuse, 0x1 ;  /* 0x000000485f147211 */ /* 0x0c0fe400078608ff */
[----:B------:R-:W-:Y:S02]  /*e970*/  PRMT R9, R40, 0x7632, R9 ;  /* 0x0000763228097816 */ /* 0x000fe40000000009 */
[----:B------:R-:W-:Y:S01]  /*e980*/  LEA.HI.X.SX32 R21, R95, R73, 0x1, P3 ;  /* 0x000000495f157211 */ /* 0x000fe200018f0eff */
[C---:B------:R-:W-:Y:S01]  /*e990*/  IMAD R95, R74.reuse, 0x4, R93 ;  /* 0x000000044a5f7824 */ /* 0x040fe200078e025d */
[----:B------:R-:W-:Y:S01]  /*e9a0*/  LEA R8, P3, R97, R72, 0x1 ;  /* 0x0000004861087211 */ /* 0x000fe200078608ff */
[----:B------:R1:W-:Y:S02]  /*e9b0*/  STG.E.U16 desc[UR60][R22.64], R9 ;  /* 0x0000000916007986 */ /* 0x0003e4000c10153c */
[----:B------:R-:W-:-:S02]  /*e9c0*/  IMAD R113, R74, 0x4, R95 ;  /* 0x000000044a717824 */ /* 0x000fc400078e025f */
[----:B------:R3:W-:Y:S02]  /*e9d0*/  STG.E.U16 desc[UR60][R14.64], R37 ;  /* 0x000000250e007986 */ /* 0x0007e4000c10153c */
[----:B------:R-:W-:Y:S02]  /*e9e0*/  IMAD R115, R74, 0x4, R113 ;  /* 0x000000044a737824 */ /* 0x000fe400078e0271 */
[----:B------:R4:W-:Y:S01]  /*e9f0*/  STG.E.U16 desc[UR60][R10.64], R41 ;  /* 0x000000290a007986 */ /* 0x0009e2000c10153c */
[----:B-1----:R-:W-:-:S03]  /*ea00*/  LEA R22, P4, R99, R72, 0x1 ;  /* 0x0000004863167211 */ /* 0x002fc600078808ff */
[----:B------:R1:W-:Y:S01]  /*ea10*/  STG.E.U16 desc[UR60][R20.64], R12 ;  /* 0x0000000c14007986 */ /* 0x0003e2000c10153c */
[-C--:B------:R-:W-:Y:S01]  /*ea20*/  LEA.HI.X.SX32 R9, R97, R73.reuse, 0x1, P3 ;  /* 0x0000004961097211 */ /* 0x080fe200018f0eff */
[C---:B------:R-:W-:Y:S01]  /*ea30*/  IMAD R97, R74.reuse, 0x4, R115 ;  /* 0x000000044a617824 */ /* 0x040fe200078e0273 */
[-C--:B------:R-:W-:Y:S02]  /*ea40*/  LEA.HI.X.SX32 R23, R99, R73.reuse, 0x1, P4 ;  /* 0x0000004963177211 */ /* 0x080fe400020f0eff */
[-C--:B---3--:R-:W-:Y:S01]  /*ea50*/  LEA R14, P3, R101, R72.reuse, 0x1 ;  /* 0x00000048650e7211 */ /* 0x088fe200078608ff */
[C---:B------:R-:W-:Y:S01]  /*ea60*/  IMAD R99, R74.reuse, 0x4, R97 ;  /* 0x000000044a637824 */ /* 0x040fe200078e0261 */
[----:B----4-:R-:W-:Y:S02]  /*ea70*/  PRMT R11, R41, 0x7632, R11 ;  /* 0x00007632290b7816 */ /* 0x010fe4000000000b */
[----:B------:R-:W-:Y:S01]  /*ea80*/  LEA.HI.X.SX32 R15, R101, R73, 0x1, P3 ;  /* 0x00000049650f7211 */ /* 0x000fe200018f0eff */
[C---:B------:R-:W-:Y:S01]  /*ea90*/  IMAD R101, R74.reuse, 0x4, R99 ;  /* 0x000000044a657824 */ /* 0x040fe200078e0263 */
[----:B------:R-:W-:Y:S01]  /*eaa0*/  LEA R10, P3, R51, R72, 0x1 ;  /* 0x00000048330a7211 */ /* 0x000fe200078608ff */
[----:B------:R3:W-:Y:S01]  /*eab0*/  STG.E.U16 desc[UR60][R8.64], R11 ;  /* 0x0000000b08007986 */ /* 0x0007e2000c10153c */
[----:B-1----:R-:W-:Y:S01]  /*eac0*/  PRMT R12, R39, 0x7632, R12 ;  /* 0x00007632270c7816 */ /* 0x002fe2000000000c */
[----:B------:R-:W-:-:S02]  /*ead0*/  IMAD R117, R74, 0x4, R101 ;  /* 0x000000044a757824 */ /* 0x000fc400078e0265 */
[----:B------:R-:W-:Y:S02]  /*eae0*/  STG.E.U16 desc[UR60][R22.64], R38 ;  /* 0x0000002616007986 */ /* 0x000fe4000c10153c */
[----:B------:R-:W-:Y:S02]  /*eaf0*/  IMAD R119, R74, 0x4, R117 ;  /* 0x000000044a777824 */ /* 0x000fe400078e0275 */
[----:B------:R-:W-:Y:S01]  /*eb00*/  STG.E.U16 desc[UR60][R14.64], R42 ;  /* 0x0000002a0e007986 */ /* 0x000fe2000c10153c */
[-C--:B---3--:R-:W-:Y:S02]  /*eb10*/  LEA.HI.X.SX32 R11, R51, R73.reuse, 0x1, P3 ;  /* 0x00000049330b7211 */ /* 0x088fe400018f0eff */
[CC--:B------:R-:W-:Y:S02]  /*eb20*/  LEA R20, P3, R75.reuse, R72.reuse, 0x1 ;  /* 0x000000484b147211 */ /* 0x0c0fe400078608ff */
[----:B------:R-:W-:Y:S02]  /*eb30*/  PRMT R9, R38, 0x7632, R9 ;  /* 0x0000763226097816 */ /* 0x000fe40000000009 */
[----:B------:R-:W-:Y:S01]  /*eb40*/  LEA.HI.X.SX32 R21, R75, R73, 0x1, P3 ;  /* 0x000000494b157211 */ /* 0x000fe200018f0eff */
[C---:B------:R-:W-:Y:S01]  /*eb50*/  IMAD R75, R74.reuse, 0x4, R119 ;  /* 0x000000044a4b7824 */ /* 0x040fe200078e0277 */
[----:B------:R-:W-:Y:S01]  /*eb60*/  LEA R8, P3, R79, R72, 0x1 ;  /* 0x000000484f087211 */ /* 0x000fe200078608ff */
[----:B------:R1:W-:Y:S02]  /*eb70*/  STG.E.U16 desc[UR60][R10.64], R9 ;  /* 0x000000090a007986 */ /* 0x0003e4000c10153c */
[----:B------:R-:W-:-:S04]  /*eb80*/  IMAD R121, R74, 0x4, R75 ;  /* 0x000000044a797824 */ /* 0x000fc800078e024b */
[----:B------:R-:W-:-:S04]  /*eb90*/  IMAD R123, R74, 0x4, R121 ;  /* 0x000000044a7b7824 */ /* 0x000fc800078e0279 */
[----:B------:R-:W-:Y:S01]  /*eba0*/  IMAD R125, R74, 0x4, R123 ;  /* 0x000000044a7d7824 */ /* 0x000fe200078e027b */
[----:B-1----:R-:W-:-:S03]  /*ebb0*/  LEA.HI.X.SX32 R9, R79, R73, 0x1, P3 ;  /* 0x000000494f097211 */ /* 0x002fc600018f0eff */
[----:B------:R-:W-:Y:S01]  /*ebc0*/  IMAD R127, R74, 0x4, R125 ;  /* 0x000000044a7f7824 */ /* 0x000fe200078e027d */
[CC--:B------:R-:W-:Y:S02]  /*ebd0*/  LEA R14, P3, R89.reuse, R72.reuse, 0x1 ;  /* 0x00000048590e7211 */ /* 0x0c0fe400078608ff */
[----:B------:R-:W-:Y:S01]  /*ebe0*/  PRMT R11, R42, 0x7632, R11 ;  /* 0x000076322a0b7816 */ /* 0x000fe2000000000b */
[C---:B------:R-:W-:Y:S01]  /*ebf0*/  IMAD R129, R74.reuse, 0x4, R127 ;  /* 0x000000044a817824 */ /* 0x040fe200078e027f */
[-C--:B------:R-:W-:Y:S02]  /*ec00*/  LEA.HI.X.SX32 R15, R89, R73.reuse, 0x1, P3 ;  /* 0x00000049590f7211 */ /* 0x080fe400018f0eff */
[C---:B------:R-:W-:Y:S01]  /*ec10*/  LEA R22, P3, R103.reuse, R72, 0x1 ;  /* 0x0000004867167211 */ /* 0x040fe200078608ff */
[----:B------:R-:W-:Y:S01]  /*ec20*/  IMAD R131, R74, 0x4, R129 ;  /* 0x000000044a837824 */ /* 0x000fe200078e0281 */
[----:B------:R1:W-:Y:S02]  /*ec30*/  STG.E.U16 desc[UR60][R20.64], R11 ;  /* 0x0000000b14007986 */ /* 0x0003e4000c10153c */
[----:B------:R-:W-:-:S02]  /*ec40*/  LEA.HI.X.SX32 R23, R103, R73, 0x1, P3 ;  /* 0x0000004967177211 */ /* 0x000fc400018f0eff */
[----:B------:R3:W-:Y:S01]  /*ec50*/  STG.E.U16 desc[UR60][R8.64], R39 ;  /* 0x0000002708007986 */ /* 0x0007e2000c10153c */
[----:B------:R-:W-:-:S03]  /*ec60*/  LEA R10, P3, R61, R72, 0x1 ;  /* 0x000000483d0a7211 */ /* 0x000fc600078608ff */
[----:B------:R-:W-:Y:S01]  /*ec70*/  STG.E.U16 desc[UR60][R14.64], R43 ;  /* 0x0000002b0e007986 */ /* 0x000fe2000c10153c */
[----:B-1----:R-:W-:-:S03]  /*ec80*/  LEA.HI.X.SX32 R11, R61, R73, 0x1, P3 ;  /* 0x000000493d0b7211 */ /* 0x002fc600018f0eff */
[----:B------:R0:W-:Y:S01]  /*ec90*/  STG.E.U16 desc[UR60][R22.64], R12 ;  /* 0x0000000c16007986 */ /* 0x0001e2000c10153c */
[-C--:B------:R-:W-:Y:S01]  /*eca0*/  LEA R20, P4, R49, R72.reuse, 0x1 ;  /* 0x0000004831147211 */ /* 0x080fe200078808ff */
[C---:B---3--:R-:W-:Y:S01]  /*ecb0*/  IMAD R39, R74.reuse, 0x4, R131 ;  /* 0x000000044a277824 */ /* 0x048fe200078e0283 */
[----:B------:R-:W-:Y:S02]  /*ecc0*/  PRMT R9, R43, 0x7632, R9 ;  /* 0x000076322b097816 */ /* 0x000fe40000000009 */
[-C--:B------:R-:W-:Y:S01]  /*ecd0*/  LEA R8, P3, R105, R72.reuse, 0x1 ;  /* 0x0000004869087211 */ /* 0x080fe200078608ff */
[C---:B------:R-:W-:Y:S01]  /*ece0*/  IMAD R133, R74.reuse, 0x4, R39 ;  /* 0x000000044a857824 */ /* 0x040fe200078e0227 */
[-C--:B------:R-:W-:Y:S01]  /*ecf0*/  LEA.HI.X.SX32 R21, R49, R73.reuse, 0x1, P4 ;  /* 0x0000004931157211 */ /* 0x080fe200020f0eff */
[----:B------:R1:W-:Y:S01]  /*ed00*/  STG.E.U16 desc[UR60][R10.64], R9 ;  /* 0x000000090a007986 */ /* 0x0003e2000c10153c */
[CC--:B------:R-:W-:Y:S01]  /*ed10*/  LEA R42, P4, R45.reuse, R72.reuse, 0x1 ;  /* 0x000000482d2a7211 */ /* 0x0c0fe200078808ff */
[----:B------:R-:W-:Y:S01]  /*ed20*/  IMAD R135, R74, 0x4, R133 ;  /* 0x000000044a877824 */ /* 0x000fe200078e0285 */
[----:B0-----:R-:W-:Y:S01]  /*ed30*/  PRMT R12, R52, 0x7632, R12 ;  /* 0x00007632340c7816 */ /* 0x001fe2000000000c */
[----:B------:R0:W-:Y:S01]  /*ed40*/  STG.E.U16 desc[UR60][R20.64], R52 ;  /* 0x0000003414007986 */ /* 0x0001e2000c10153c */
[----:B------:R-:W-:Y:S01]  /*ed50*/  LEA.HI.X.SX32 R43, R45, R73, 0x1, P4 ;  /* 0x000000492d2b7211 */ /* 0x000fe200020f0eff */
[----:B------:R-:W-:Y:S01]  /*ed60*/  IMAD R137, R74, 0x4, R135 ;  /* 0x000000044a897824 */ /* 0x000fe200078e0287 */
[----:B------:R-:W-:-:S02]  /*ed70*/  LEA R48, P4, R3, R72, 0x1 ;  /* 0x0000004803307211 */ /* 0x000fc400078808ff */
[-C--:B------:R-:W-:Y:S02]  /*ed80*/  LEA.HI.X.SX32 R45, R83, R73.reuse, 0x1, P5 ;  /* 0x00000049532d7211 */ /* 0x080fe400028f0eff */
[-C--:B------:R-:W-:Y:S01]  /*ed90*/  LEA.HI.X.SX32 R49, R3, R73.reuse, 0x1, P4 ;  /* 0x0000004903317211 */ /* 0x080fe200020f0eff */
[C---:B-1----:R-:W-:Y:S01]  /*eda0*/  IMAD R11, R74.reuse, 0x4, R137 ;  /* 0x000000044a0b7824 */ /* 0x042fe200078e0289 */
[-C--:B------:R-:W-:Y:S02]  /*edb0*/  LEA.HI.X.SX32 R9, R105, R73.reuse, 0x1, P3 ;  /* 0x0000004969097211 */ /* 0x080fe400018f0eff */
[C---:B------:R-:W-:Y:S01]  /*edc0*/  LEA R36, P3, R81.reuse, R72, 0x1 ;  /* 0x0000004851247211 */ /* 0x040fe200078608ff */
[----:B0-----:R-:W-:Y:S01]  /*edd0*/  IMAD R21, R74, 0x4, R11 ;  /* 0x000000044a157824 */ /* 0x001fe200078e020b */
[----:B--2---:R-:W-:Y:S01]  /*ede0*/  PRMT R10, R68, 0x7632, R10 ;  /* 0x00007632440a7816 */ /* 0x004fe2000000000a */
[----:B------:R0:W-:Y:S01]  /*edf0*/  STG.E.U16 desc[UR60][R8.64], R68 ;  /* 0x0000004408007986 */ /* 0x0001e2000c10153c */
[----:B------:R-:W-:-:S02]  /*ee00*/  LEA.HI.X.SX32 R37, R81, R73, 0x1, P3 ;  /* 0x0000004951257211 */ /* 0x000fc400018f0eff */
[-C--:B------:R-:W-:Y:S02]  /*ee10*/  LEA R22, P3, R107, R72.reuse, 0x1 ;  /* 0x000000486b167211 */ /* 0x080fe400078608ff */
[-C--:B------:R-:W-:Y:S01]  /*ee20*/  LEA R50, P5, R87, R72.reuse, 0x1 ;  /* 0x0000004857327211 */ /* 0x080fe200078a08ff */
[----:B------:R-:W-:Y:S01]  /*ee30*/  STG.E.U16 desc[UR60][R36.64], R12 ;  /* 0x0000000c24007986 */ /* 0x000fe2000c10153c */
[-C--:B------:R-:W-:Y:S02]  /*ee40*/  LEA.HI.X.SX32 R23, R107, R73.reuse, 0x1, P3 ;  /* 0x000000496b177211 */ /* 0x080fe400018f0eff */
[-C--:B------:R-:W-:Y:S02]  /*ee50*/  LEA R14, P3, R7, R72.reuse, 0x1 ;  /* 0x00000048070e7211 */ /* 0x080fe400078608ff */
[-C--:B------:R-:W-:Y:S01]  /*ee60*/  LEA.HI.X.SX32 R51, R87, R73.reuse, 0x1, P5 ;  /* 0x0000004957337211 */ /* 0x080fe200028f0eff */
[C---:B0-----:R-:W-:Y:S01]  /*ee70*/  IMAD R9, R74.reuse, 0x4, R21 ;  /* 0x000000044a097824 */ /* 0x041fe200078e0215 */
[-C--:B------:R-:W-:Y:S01]  /*ee80*/  LEA.HI.X.SX32 R15, R7, R73.reuse, 0x1, P3 ;  /* 0x00000049070f7211 */ /* 0x080fe200018f0eff */
[----:B------:R0:W-:Y:S01]  /*ee90*/  STG.E.U16 desc[UR60][R22.64], R10 ;  /* 0x0000000a16007986 */ /* 0x0001e2000c10153c */
[-C--:B------:R-:W-:Y:S01]  /*eea0*/  LEA R40, P3, R109, R72.reuse, 0x1 ;  /* 0x000000486d287211 */ /* 0x080fe200078608ff */
[C---:B------:R-:W-:Y:S01]  /*eeb0*/  IMAD R7, R74.reuse, 0x4, R9 ;  /* 0x000000044a077824 */ /* 0x040fe200078e0209 */
[-C--:B------:R-:W-:Y:S01]  /*eec0*/  LEA R78, P5, R111, R72.reuse, 0x1 ;  /* 0x000000486f4e7211 */ /* 0x080fe200078a08ff */
[----:B------:R1:W-:Y:S01]  /*eed0*/  STG.E.U16 desc[UR60][R14.64], R53 ;  /* 0x000000350e007986 */ /* 0x0003e2000c10153c */
[----:B------:R-:W-:Y:S01]  /*eee0*/  LEA.HI.X.SX32 R41, R109, R73, 0x1, P3 ;  /* 0x000000496d297211 */ /* 0x000fe200018f0eff */
[----:B------:R-:W-:Y:S01]  /*eef0*/  IMAD R139, R74, 0x4, R7 ;  /* 0x000000044a8b7824 */ /* 0x000fe200078e0207 */
[----:B------:R-:W-:-:S02]  /*ef00*/  LEA R46, P3, R85, R72, 0x1 ;  /* 0x00000048552e7211 */ /* 0x000fc400078608ff */
[-C--:B------:R-:W-:Y:S01]  /*ef10*/  LEA R76, P4, R91, R72.reuse, 0x1 ;  /* 0x000000485b4c7211 */ /* 0x080fe200078808ff */
[----:B------:R2:W-:Y:S01]  /*ef20*/  STG.E.U16 desc[UR60][R40.64], R69 ;  /* 0x0000004528007986 */ /* 0x0005e2000c10153c */
[-C--:B------:R-:W-:Y:S01]  /*ef30*/  LEA.HI.X.SX32 R47, R85, R73.reuse, 0x1, P3 ;  /* 0x00000049552f7211 */ /* 0x080fe200018f0eff */
[C---:B0-----:R-:W-:Y:S01]  /*ef40*/  IMAD R23, R74.reuse, 0x4, R139 ;  /* 0x000000044a177824 */ /* 0x041fe200078e028b */
[-C--:B------:R-:W-:Y:S02]  /*ef50*/  LEA R60, P3, R77, R72.reuse, 0x1 ;  /* 0x000000484d3c7211 */ /* 0x080fe400078608ff */
[-C--:B------:R-:W-:Y:S01]  /*ef60*/  LEA.HI.X.SX32 R79, R111, R73.reuse, 0x1, P5 ;  /* 0x000000496f4f7211 */ /* 0x080fe200028f0eff */
[C---:B------:R-:W-:Y:S01]  /*ef70*/  IMAD R37, R74.reuse, 0x4, R23 ;  /* 0x000000044a257824 */ /* 0x040fe200078e0217 */
[-C--:B------:R-:W-:Y:S02]  /*ef80*/  LEA.HI.X.SX32 R61, R77, R73.reuse, 0x1, P3 ;  /* 0x000000494d3d7211 */ /* 0x080fe400018f0eff */
[----:B------:R-:W-:Y:S01]  /*ef90*/  LEA R80, P3, R93, R72, 0x1 ;  /* 0x000000485d507211 */ /* 0x000fe200078608ff */
[----:B------:R-:W-:Y:S01]  /*efa0*/  IMAD R3, R74, 0x4, R37 ;  /* 0x000000044a037824 */ /* 0x000fe200078e0225 */
[----:B------:R-:W-:-:S02]  /*efb0*/  LEA.HI.X.SX32 R77, R91, R73, 0x1, P4 ;  /* 0x000000495b4d7211 */ /* 0x000fc400020f0eff */
[-C--:B------:R-:W-:Y:S01]  /*efc0*/  LEA.HI.X.SX32 R81, R93, R73.reuse, 0x1, P3 ;  /* 0x000000495d517211 */ /* 0x080fe200018f0eff */
[C---:B------:R-:W-:Y:S01]  /*efd0*/  IMAD R141, R74.reuse, 0x4, R3 ;  /* 0x000000044a8d7824 */ /* 0x040fe200078e0203 */
[-C--:B------:R-:W-:Y:S02]  /*efe0*/  LEA R86, P3, R115, R72.reuse, 0x1 ;  /* 0x0000004873567211 */ /* 0x080fe400078608ff */
[-C--:B------:R-:W-:Y:S01]  /*eff0*/  LEA R84, P5, R113, R72.reuse, 0x1 ;  /* 0x0000004871547211 */ /* 0x080fe200078a08ff */
[C---:B------:R-:W-:Y:S01]  /*f000*/  IMAD R143, R74.reuse, 0x4, R141 ;  /* 0x000000044a8f7824 */ /* 0x040fe200078e028d */
[----:B------:R-:W-:Y:S02]  /*f010*/  LEA.HI.X.SX32 R87, R115, R73, 0x1, P3 ;  /* 0x0000004973577211 */ /* 0x000fe400018f0eff */
[-C--:B------:R-:W-:Y:S01]  /*f020*/  LEA R82, P4, R95, R72.reuse, 0x1 ;  /* 0x000000485f527211 */ /* 0x080fe200078808ff */
[----:B------:R-:W-:Y:S01]  /*f030*/  IMAD R145, R74, 0x4, R143 ;  /* 0x000000044a917824 */ /* 0x000fe200078e028f */
[----:B------:R-:W-:-:S02]  /*f040*/  LEA R92, P3, R101, R72, 0x1 ;  /* 0x00000048655c7211 */ /* 0x000fc400078608ff */
[-C--:B------:R-:W-:Y:S01]  /*f050*/  LEA.HI.X.SX32 R85, R113, R73.reuse, 0x1, P5 ;  /* 0x0000004971557211 */ /* 0x080fe200028f0eff */
[C---:B------:R-:W-:Y:S01]  /*f060*/  IMAD R147, R74.reuse, 0x4, R145 ;  /* 0x000000044a937824 */ /* 0x040fe200078e0291 */
[-C--:B------:R-:W-:Y:S02]  /*f070*/  LEA.HI.X.SX32 R83, R95, R73.reuse, 0x1, P4 ;  /* 0x000000495f537211 */ /* 0x080fe400020f0eff */
        /* <DEDUP_REMOVED lines=9> */
[-C--:B------:R-:W-:Y:S01]  /*f110*/  LEA.HI.X.SX32 R99, R75, R73.reuse, 0x1, P3 ;  /* 0x000000494b637211 */ /* 0x080fe200018f0eff */
[C---:B------:R-:W-:Y:S01]  /*f120*/  IMAD R155, R74.reuse, 0x4, R153 ;  /* 0x000000044a9b7824 */ /* 0x040fe200078e0299 */
[-C--:B------:R-:W-:Y:S02]  /*f130*/  LEA R94, P4, R117, R72.reuse, 0x1 ;  /* 0x00000048755e7211 */ /* 0x080fe400078808ff */
[----:B------:R-:W-:Y:S01]  /*f140*/  LEA R96, P5, R119, R72, 0x1 ;  /* 0x0000004877607211 */ /* 0x000fe200078a08ff */
[----:B------:R-:W-:Y:S01]  /*f150*/  IMAD R75, R74, 0x4, R155 ;  /* 0x000000044a4b7824 */ /* 0x000fe200078e029b */
[----:B------:R-:W-:-:S02]  /*f160*/  LEA.HI.X.SX32 R95, R117, R73, 0x1, P4 ;  /* 0x00000049755f7211 */ /* 0x000fc400020f0eff */
[-C--:B------:R-:W-:Y:S01]  /*f170*/  LEA R100, P4, R121, R72.reuse, 0x1 ;  /* 0x0000004879647211 */ /* 0x080fe200078808ff */
[C---:B------:R-:W-:Y:S01]  /*f180*/  IMAD R157, R74.reuse, 0x4, R75 ;  /* 0x000000044a9d7824 */ /* 0x040fe200078e024b */
[-C--:B------:R-:W-:Y:S02]  /*f190*/  LEA.HI.X.SX32 R97, R119, R73.reuse, 0x1, P5 ;  /* 0x0000004977617211 */ /* 0x080fe400028f0eff */
[-C--:B------:R-:W-:Y:S01]  /*f1a0*/  LEA R102, P5, R123, R72.reuse, 0x1 ;  /* 0x000000487b667211 */ /* 0x080fe200078a08ff */
[C---:B------:R-:W-:Y:S01]  /*f1b0*/  IMAD R159, R74.reuse, 0x4, R157 ;  /* 0x000000044a9f7824 */ /* 0x040fe200078e029d */
[-C--:B------:R-:W-:Y:S02]  /*f1c0*/  LEA.HI.X.SX32 R101, R121, R73.reuse, 0x1, P4 ;  /* 0x0000004979657211 */ /* 0x080fe400020f0eff */
[----:B------:R-:W-:Y:S01]  /*f1d0*/  LEA R106, P4, R127, R72, 0x1 ;  /* 0x000000487f6a7211 */ /* 0x000fe200078808ff */
[----:B------:R-:W-:Y:S01]  /*f1e0*/  IMAD R161, R74, 0x4, R159 ;  /* 0x000000044aa17824 */ /* 0x000fe200078e029f */
[----:B------:R-:W-:-:S02]  /*f1f0*/  LEA.HI.X.SX32 R103, R123, R73, 0x1, P5 ;  /* 0x000000497b677211 */ /* 0x000fc400028f0eff */
[-C--:B------:R-:W-:Y:S01]  /*f200*/  LEA R104, P3, R125, R72.reuse, 0x1 ;  /* 0x000000487d687211 */ /* 0x080fe200078608ff */
[----:B------:R-:W-:Y:S01]  /*f210*/  IMAD R163, R74, 0x4, R161 ;  /* 0x000000044aa37824 */ /* 0x000fe200078e02a1 */
[-C--:B------:R-:W-:Y:S02]  /*f220*/  LEA R108, P5, R129, R72.reuse, 0x1 ;  /* 0x00000048816c7211 */ /* 0x080fe400078a08ff */
[-C--:B------:R-:W-:Y:S02]  /*f230*/  LEA.HI.X.SX32 R107, R127, R73.reuse, 0x1, P4 ;  /* 0x000000497f6b7211 */ /* 0x080fe400020f0eff */
[----:B------:R-:W-:Y:S02]  /*f240*/  LEA R112, P4, R39, R72, 0x1 ;  /* 0x0000004827707211 */ /* 0x000fe400078808ff */
[-C--:B------:R-:W-:Y:S02]  /*f250*/  LEA.HI.X.SX32 R105, R125, R73.reuse, 0x1, P3 ;  /* 0x000000497d697211 */ /* 0x080fe400018f0eff */
[----:B------:R-:W-:-:S02]  /*f260*/  LEA.HI.X.SX32 R109, R129, R73, 0x1, P5 ;  /* 0x00000049816d7211 */ /* 0x000fc400028f0eff */
[-C--:B------:R-:W-:Y:S02]  /*f270*/  LEA R110, P3, R131, R72.reuse, 0x1 ;  /* 0x00000048836e7211 */ /* 0x080fe400078608ff */
[-C--:B------:R-:W-:Y:S02]  /*f280*/  LEA R114, P5, R133, R72.reuse, 0x1 ;  /* 0x0000004885727211 */ /* 0x080fe400078a08ff */
[-C--:B------:R-:W-:Y:S01]  /*f290*/  LEA.HI.X.SX32 R113, R39, R73.reuse, 0x1, P4 ;  /* 0x0000004927717211 */ /* 0x080fe200020f0eff */
[C---:B------:R-:W-:Y:S01]  /*f2a0*/  IMAD R39, R74.reuse, 0x4, R163 ;  /* 0x000000044a277824 */ /* 0x040fe200078e02a3 */
[-C--:B------:R-:W-:Y:S02]  /*f2b0*/  LEA.HI.X.SX32 R111, R131, R73.reuse, 0x1, P3 ;  /* 0x00000049836f7211 */ /* 0x080fe400018f0eff */
[----:B------:R-:W-:Y:S01]  /*f2c0*/  LEA.HI.X.SX32 R115, R133, R73, 0x1, P5 ;  /* 0x0000004985737211 */ /* 0x000fe200028f0eff */
[----:B------:R-:W-:Y:S01]  /*f2d0*/  IMAD R165, R74, 0x4, R39 ;  /* 0x000000044aa57824 */ /* 0x000fe200078e0227 */
[----:B------:R-:W-:-:S02]  /*f2e0*/  LEA R116, P3, R135, R72, 0x1 ;  /* 0x0000004887747211 */ /* 0x000fc400078608ff */
[-C--:B------:R-:W-:Y:S02]  /*f2f0*/  LEA R120, P5, R11, R72.reuse, 0x1 ;  /* 0x000000480b787211 */ /* 0x080fe400078a08ff */
[-C--:B------:R-:W-:Y:S02]  /*f300*/  LEA.HI.X.SX32 R117, R135, R73.reuse, 0x1, P3 ;  /* 0x0000004987757211 */ /* 0x080fe400018f0eff */
[----:B------:R-:W-:Y:S01]  /*f310*/  LEA.HI.X.SX32 R121, R11, R73, 0x1, P5 ;  /* 0x000000490b797211 */ /* 0x000fe200028f0eff */
[----:B------:R-:W-:Y:S01]  /*f320*/  IMAD R11, R74, 0x4, R165 ;  /* 0x000000044a0b7824 */ /* 0x000fe200078e02a5 */
[-C--:B------:R-:W-:Y:S02]  /*f330*/  LEA R122, P3, R21, R72.reuse, 0x1 ;  /* 0x00000048157a7211 */ /* 0x080fe400078608ff */
[-C--:B------:R-:W-:Y:S02]  /*f340*/  LEA R118, P4, R137, R72.reuse, 0x1 ;  /* 0x0000004889767211 */ /* 0x080fe400078808ff */
[----:B------:R-:W-:-:S02]  /*f350*/  LEA R126, P5, R7, R72, 0x1 ;  /* 0x00000048077e7211 */ /* 0x000fc400078a08ff */
[-C--:B------:R-:W-:Y:S01]  /*f360*/  LEA.HI.X.SX32 R123, R21, R73.reuse, 0x1, P3 ;  /* 0x00000049157b7211 */ /* 0x080fe200018f0eff */
[C---:B------:R-:W-:Y:S01]  /*f370*/  IMAD R21, R74.reuse, 0x4, R11 ;  /* 0x000000044a157824 */ /* 0x040fe200078e020b */
[-C--:B------:R-:W-:Y:S02]  /*f380*/  LEA.HI.X.SX32 R119, R137, R73.reuse, 0x1, P4 ;  /* 0x0000004989777211 */ /* 0x080fe400020f0eff */
[-C--:B------:R-:W-:Y:S02]  /*f390*/  LEA R124, P4, R9, R72.reuse, 0x1 ;  /* 0x00000048097c7211 */ /* 0x080fe400078808ff */
[-C--:B------:R-:W-:Y:S01]  /*f3a0*/  LEA.HI.X.SX32 R127, R7, R73.reuse, 0x1, P5 ;  /* 0x00000049077f7211 */ /* 0x080fe200028f0eff */
[C---:B------:R-:W-:Y:S01]  /*f3b0*/  IMAD R7, R74.reuse, 0x4, R21 ;  /* 0x000000044a077824 */ /* 0x040fe200078e0215 */
[----:B------:R-:W-:Y:S02]  /*f3c0*/  LEA.HI.X.SX32 R125, R9, R73, 0x1, P4 ;  /* 0x00000049097d7211 */ /* 0x000fe400020f0eff */
[-C--:B------:R-:W-:Y:S01]  /*f3d0*/  LEA R128, P3, R139, R72.reuse, 0x1 ;  /* 0x000000488b807211 */ /* 0x080fe200078608ff */
[----:B------:R-:W-:Y:S01]  /*f3e0*/  IMAD R9, R74, 0x4, R7 ;  /* 0x000000044a097824 */ /* 0x000fe200078e0207 */
[----:B------:R-:W-:-:S02]  /*f3f0*/  LEA R130, P4, R23, R72, 0x1 ;  /* 0x0000004817827211 */ /* 0x000fc400078808ff */
[-C--:B------:R-:W-:Y:S02]  /*f400*/  LEA.HI.X.SX32 R129, R139, R73.reuse, 0x1, P3 ;  /* 0x000000498b817211 */ /* 0x080fe400018f0eff */
[-C--:B------:R-:W-:Y:S01]  /*f410*/  LEA.HI.X.SX32 R131, R23, R73.reuse, 0x1, P4 ;  /* 0x0000004917837211 */ /* 0x080fe200020f0eff */
[C---:B------:R-:W-:Y:S01]  /*f420*/  IMAD R23, R74.reuse, 0x4, R9 ;  /* 0x000000044a177824 */ /* 0x040fe200078e0209 */
[-C--:B------:R-:W-:Y:S02]  /*f430*/  LEA R134, P3, R3, R72.reuse, 0x1 ;  /* 0x0000004803867211 */ /* 0x080fe400078608ff */
[----:B------:R-:W-:Y:S02]  /*f440*/  LEA R132, P5, R37, R72, 0x1 ;  /* 0x0000004825847211 */ /* 0x000fe400078a08ff */
[-C--:B------:R-:W-:Y:S01]  /*f450*/  LEA.HI.X.SX32 R135, R3, R73.reuse, 0x1, P3 ;  /* 0x0000004903877211 */ /* 0x080fe200018f0eff */
[----:B------:R-:W-:Y:S01]  /*f460*/  IMAD R3, R74, 0x4, R23 ;  /* 0x000000044a037824 */ /* 0x000fe200078e0217 */
[----:B------:R-:W-:-:S02]  /*f470*/  LEA.HI.X.SX32 R133, R37, R73, 0x1, P5 ;  /* 0x0000004925857211 */ /* 0x000fc400028f0eff */
[-C--:B------:R-:W-:Y:S01]  /*f480*/  LEA R136, P4, R141, R72.reuse, 0x1 ;  /* 0x000000488d887211 */ /* 0x080fe200078808ff */
[C---:B------:R-:W-:Y:S01]  /*f490*/  IMAD R37, R74.reuse, 0x4, R3 ;  /* 0x000000044a257824 */ /* 0x040fe200078e0203 */
[-C--:B------:R-:W-:Y:S02]  /*f4a0*/  LEA R140, P3, R145, R72.reuse, 0x1 ;  /* 0x00000048918c7211 */ /* 0x080fe400078608ff */
[-C--:B------:R-:W-:Y:S01]  /*f4b0*/  LEA R138, P5, R143, R72.reuse, 0x1 ;  /* 0x000000488f8a7211 */ /* 0x080fe200078a08ff */
[C---:B------:R-:W-:Y:S01]  /*f4c0*/  IMAD R181, R74.reuse, 0x4, R37 ;  /* 0x000000044ab57824 */ /* 0x040fe200078e0225 */
[-C--:B------:R-:W-:Y:S02]  /*f4d0*/  LEA.HI.X.SX32 R137, R141, R73.reuse, 0x1, P4 ;  /* 0x000000498d897211 */ /* 0x080fe400020f0eff */
[----:B------:R-:W-:Y:S01]  /*f4e0*/  LEA R142, P4, R147, R72, 0x1 ;  /* 0x00000048938e7211 */ /* 0x000fe200078808ff */
[----:B------:R-:W-:Y:S01]  /*f4f0*/  IMAD R183, R74, 0x4, R181 ;  /* 0x000000044ab77824 */ /* 0x000fe200078e02b5 */
[----:B------:R-:W-:-:S02]  /*f500*/  LEA.HI.X.SX32 R141, R145, R73, 0x1, P3 ;  /* 0x00000049918d7211 */ /* 0x000fc400018f0eff */
[-C--:B------:R-:W-:Y:S01]  /*f510*/  LEA R146, P3, R151, R72.reuse, 0x1 ;  /* 0x0000004897927211 */ /* 0x080fe200078608ff */
[C---:B------:R-:W-:Y:S01]  /*f520*/  IMAD R185, R74.reuse, 0x4, R183 ;  /* 0x000000044ab97824 */ /* 0x040fe200078e02b7 */
[-C--:B------:R-:W-:Y:S02]  /*f530*/  LEA.HI.X.SX32 R139, R143, R73.reuse, 0x1, P5 ;  /* 0x000000498f8b7211 */ /* 0x080fe400028f0eff */
[-C--:B------:R-:W-:Y:S01]  /*f540*/  LEA R144, P5, R149, R72.reuse, 0x1 ;  /* 0x0000004895907211 */ /* 0x080fe200078a08ff */
[----:B------:R-:W-:Y:S01]  /*f550*/  IMAD R187, R74, 0x4, R185 ;  /* 0x000000044abb7824 */ /* 0x000fe200078e02b9 */
[-C--:B------:R-:W-:Y:S02]  /*f560*/  LEA.HI.X.SX32 R143, R147, R73.reuse, 0x1, P4 ;  /* 0x00000049938f7211 */ /* 0x080fe400020f0eff */
[----:B------:R-:W-:Y:S02]  /*f570*/  LEA R148, P4, R153, R72, 0x1 ;  /* 0x0000004899947211 */ /* 0x000fe400078808ff */
[----:B------:R-:W-:-:S02]  /*f580*/  LEA.HI.X.SX32 R147, R151, R73, 0x1, P3 ;  /* 0x0000004997937211 */ /* 0x000fc400018f0eff */
[-C--:B------:R-:W-:Y:S02]  /*f590*/  LEA R152, P3, R75, R72.reuse, 0x1 ;  /* 0x000000484b987211 */ /* 0x080fe400078608ff */
[-C--:B------:R-:W-:Y:S02]  /*f5a0*/  LEA.HI.X.SX32 R145, R149, R73.reuse, 0x1, P5 ;  /* 0x0000004995917211 */ /* 0x080fe400028f0eff */
[----:B------:R-:W-:Y:S02]  /*f5b0*/  LEA R150, P5, R155, R72, 0x1 ;  /* 0x000000489b967211 */ /* 0x000fe400078a08ff */
[-C--:B------:R-:W-:Y:S02]  /*f5c0*/  LEA.HI.X.SX32 R149, R153, R73.reuse, 0x1, P4 ;  /* 0x0000004999957211 */ /* 0x080fe400020f0eff */
[-C--:B------:R-:W-:Y:S01]  /*f5d0*/  LEA.HI.X.SX32 R153, R75, R73.reuse, 0x1, P3 ;  /* 0x000000494b997211 */ /* 0x080fe200018f0eff */
[----:B------:R-:W-:Y:S01]  /*f5e0*/  IMAD R75, R74, 0x4, R187 ;  /* 0x000000044a4b7824 */ /* 0x000fe200078e02bb */
[----:B------:R-:W-:-:S02]  /*f5f0*/  LEA.HI.X.SX32 R151, R155, R73, 0x1, P5 ;  /* 0x000000499b977211 */ /* 0x000fc400028f0eff */
[-C--:B------:R-:W-:Y:S01]  /*f600*/  LEA R154, P4, R157, R72.reuse, 0x1 ;  /* 0x000000489d9a7211 */ /* 0x080fe200078808ff */
[C---:B------:R-:W-:Y:S01]  /*f610*/  IMAD R191, R74.reuse, 0x4, R75 ;  /* 0x000000044abf7824 */ /* 0x040fe200078e024b */
[-C--:B------:R-:W-:Y:S02]  /*f620*/  LEA R156, P5, R159, R72.reuse, 0x1 ;  /* 0x000000489f9c7211 */ /* 0x080fe400078a08ff */
[-C--:B------:R-:W-:Y:S01]  /*f630*/  LEA.HI.X.SX32 R155, R157, R73.reuse, 0x1, P4 ;  /* 0x000000499d9b7211 */ /* 0x080fe200020f0eff */
[----:B------:R-:W-:Y:S01]  /*f640*/  IMAD R193, R74, 0x4, R191 ;  /* 0x000000044ac17824 */ /* 0x000fe200078e02bf */
[-C--:B------:R-:W-:Y:S02]  /*f650*/  LEA R158, P3, R161, R72.reuse, 0x1 ;  /* 0x00000048a19e7211 */ /* 0x080fe400078608ff */
[----:B------:R-:W-:Y:S02]  /*f660*/  LEA.HI.X.SX32 R157, R159, R73, 0x1, P5 ;  /* 0x000000499f9d7211 */ /* 0x000fe400028f0eff */
[----:B------:R-:W-:-:S02]  /*f670*/  LEA R160, P4, R163, R72, 0x1 ;  /* 0x00000048a3a07211 */ /* 0x000fc400078808ff */
[-C--:B------:R-:W-:Y:S02]  /*f680*/  LEA R162, P5, R39, R72.reuse, 0x1 ;  /* 0x0000004827a27211 */ /* 0x080fe400078a08ff */
[-C--:B------:R-:W-:Y:S02]  /*f690*/  LEA.HI.X.SX32 R159, R161, R73.reuse, 0x1, P3 ;  /* 0x00000049a19f7211 */ /* 0x080fe400018f0eff */
[-C--:B------:R-:W-:Y:S02]  /*f6a0*/  LEA.HI.X.SX32 R161, R163, R73.reuse, 0x1, P4 ;  /* 0x00000049a3a17211 */ /* 0x080fe400020f0eff */
[-C--:B------:R-:W-:Y:S01]  /*f6b0*/  LEA.HI.X.SX32 R163, R39, R73.reuse, 0x1, P5 ;  /* 0x0000004927a37211 */ /* 0x080fe200028f0eff */
[C---:B------:R-:W-:Y:S01]  /*f6c0*/  IMAD R39, R74.reuse, 0x4, R193 ;  /* 0x000000044a277824 */ /* 0x040fe200078e02c1 */
[-C--:B------:R-:W-:Y:S02]  /*f6d0*/  LEA R164, P3, R165, R72.reuse, 0x1 ;  /* 0x00000048a5a47211 */ /* 0x080fe400078608ff */
[----:B------:R-:W-:Y:S01]  /*f6e0*/  LEA R166, P4, R11, R72, 0x1 ;  /* 0x000000480ba67211 */ /* 0x000fe200078808ff */
[----:B------:R-:W-:Y:S01]  /*f6f0*/  IMAD R197, R74, 0x4, R39 ;  /* 0x000000044ac57824 */ /* 0x000fe200078e0227 */
[----:B------:R-:W-:-:S02]  /*f700*/  LEA.HI.X.SX32 R165, R165, R73, 0x1, P3 ;  /* 0x00000049a5a57211 */ /* 0x000fc400018f0eff */
[-C--:B------:R-:W-:Y:S01]  /*f710*/  LEA.HI.X.SX32 R167, R11, R73.reuse, 0x1, P4 ;  /* 0x000000490ba77211 */ /* 0x080fe200020f0eff */
[C---:B------:R-:W-:Y:S01]  /*f720*/  IMAD R11, R74.reuse, 0x4, R197 ;  /* 0x000000044a0b7824 */ /* 0x040fe200078e02c5 */
[-C--:B------:R-:W-:Y:S02]  /*f730*/  LEA R170, P3, R7, R72.reuse, 0x1 ;  /* 0x0000004807aa7211 */ /* 0x080fe400078608ff */
[-C--:B------:R-:W-:Y:S02]  /*f740*/  LEA R172, P4, R9, R72.reuse, 0x1 ;  /* 0x0000004809ac7211 */ /* 0x080fe400078808ff */
[-C--:B------:R-:W-:Y:S01]  /*f750*/  LEA.HI.X.SX32 R171, R7, R73.reuse, 0x1, P3 ;  /* 0x0000004907ab7211 */ /* 0x080fe200018f0eff */
        /* <DEDUP_REMOVED lines=10> */
[-C--:B------:R-:W-:Y:S02]  /*f800*/  LEA R182, P3, R183, R72.reuse, 0x1 ;  /* 0x00000048b7b67211 */ /* 0x080fe400078608ff */
[----:B------:R-:W-:Y:S01]  /*f810*/  LEA.HI.X.SX32 R175, R23, R73, 0x1, P5 ;  /* 0x0000004917af7211 */ /* 0x000fe200028f0eff */
[----:B------:R-:W-:Y:S01]  /*f820*/  IMAD R23, R74, 0x4, R21 ;  /* 0x000000044a177824 */ /* 0x000fe200078e0215 */
[----:B------:R-:W-:-:S02]  /*f830*/  LEA R178, P4, R37, R72, 0x1 ;  /* 0x0000004825b27211 */ /* 0x000fc400078808ff */
[-C--:B------:R-:W-:Y:S02]  /*f840*/  LEA R180, P5, R181, R72.reuse, 0x1 ;  /* 0x00000048b5b47211 */ /* 0x080fe400078a08ff */
[-C--:B------:R-:W-:Y:S02]  /*f850*/  LEA.HI.X.SX32 R183, R183, R73.reuse, 0x1, P3 ;  /* 0x00000049b7b77211 */ /* 0x080fe400018f0eff */
[-C--:B------:R-:W-:Y:S01]  /*f860*/  LEA.HI.X.SX32 R179, R37, R73.reuse, 0x1, P4 ;  /* 0x0000004925b37211 */ /* 0x080fe200020f0eff */
[----:B------:R-:W-:Y:S01]  /*f870*/  IMAD R37, R74, 0x4, R23 ;  /* 0x000000044a257824 */ /* 0x000fe200078e0217 */
[-C--:B------:R-:W-:Y:S02]  /*f880*/  LEA R188, P3, R75, R72.reuse, 0x1 ;  /* 0x000000484bbc7211 */ /* 0x080fe400078608ff */
[----:B------:R-:W-:Y:S02]  /*f890*/  LEA.HI.X.SX32 R181, R181, R73, 0x1, P5 ;  /* 0x00000049b5b57211 */ /* 0x000fe400028f0eff */
[----:B------:R-:W-:-:S02]  /*f8a0*/  LEA R186, P5, R187, R72, 0x1 ;  /* 0x00000048bbba7211 */ /* 0x000fc400078a08ff */
[-C--:B------:R-:W-:Y:S01]  /*f8b0*/  LEA.HI.X.SX32 R189, R75, R73.reuse, 0x1, P3 ;  /* 0x000000494bbd7211 */ /* 0x080fe200018f0eff */
[C---:B------:R-:W-:Y:S01]  /*f8c0*/  IMAD R75, R74.reuse, 0x4, R37 ;  /* 0x000000044a4b7824 */ /* 0x040fe200078e0225 */
[-C--:B------:R-:W-:Y:S02]  /*f8d0*/  LEA.HI.X.SX32 R187, R187, R73.reuse, 0x1, P5 ;  /* 0x00000049bbbb7211 */ /* 0x080fe400028f0eff */
[-C--:B------:R-:W-:Y:S01]  /*f8e0*/  LEA R192, P5, R193, R72.reuse, 0x1 ;  /* 0x00000048c1c07211 */ /* 0x080fe200078a08ff */
[----:B------:R-:W-:Y:S01]  /*f8f0*/  IMAD R215, R74, 0x4, R75 ;  /* 0x000000044ad77824 */ /* 0x000fe200078e024b */
[-C--:B------:R-:W-:Y:S02]  /*f900*/  LEA R194, P3, R39, R72.reuse, 0x1 ;  /* 0x0000004827c27211 */ /* 0x080fe400078608ff */
[----:B------:R-:W-:Y:S02]  /*f910*/  LEA R184, P4, R185, R72, 0x1 ;  /* 0x00000048b9b87211 */ /* 0x000fe400078808ff */
[----:B------:R-:W-:-:S02]  /*f920*/  LEA.HI.X.SX32 R193, R193, R73, 0x1, P5 ;  /* 0x00000049c1c17211 */ /* 0x000fc400028f0eff */
[-C--:B------:R-:W-:Y:S02]  /*f930*/  LEA R198, P5, R11, R72.reuse, 0x1 ;  /* 0x000000480bc67211 */ /* 0x080fe400078a08ff */
[-C--:B------:R-:W-:Y:S01]  /*f940*/  LEA.HI.X.SX32 R195, R39, R73.reuse, 0x1, P3 ;  /* 0x0000004927c37211 */ /* 0x080fe200018f0eff */
[C---:B------:R-:W-:Y:S01]  /*f950*/  IMAD R39, R74.reuse, 0x4, R215 ;  /* 0x000000044a277824 */ /* 0x040fe200078e02d7 */
[-C--:B------:R-:W-:Y:S02]  /*f960*/  LEA.HI.X.SX32 R185, R185, R73.reuse, 0x1, P4 ;  /* 0x00000049b9b97211 */ /* 0x080fe400020f0eff */
[-C--:B------:R-:W-:Y:S02]  /*f970*/  LEA R190, P4, R191, R72.reuse, 0x1 ;  /* 0x00000048bfbe7211 */ /* 0x080fe400078808ff */
[----:B------:R-:W-:Y:S01]  /*f980*/  LEA.HI.X.SX32 R199, R11, R73, 0x1, P5 ;  /* 0x000000490bc77211 */ /* 0x000fe200028f0eff */
[----:B------:R-:W-:Y:S01]  /*f990*/  IMAD R11, R74, 0x4, R39 ;  /* 0x000000044a0b7824 */ /* 0x000fe200078e0227 */
[----:B------:R-:W-:-:S02]  /*f9a0*/  LEA R200, P3, R7, R72, 0x1 ;  /* 0x0000004807c87211 */ /* 0x000fc400078608ff */
[-C--:B------:R-:W-:Y:S02]  /*f9b0*/  LEA.HI.X.SX32 R191, R191, R73.reuse, 0x1, P4 ;  /* 0x00000049bfbf7211 */ /* 0x080fe400020f0eff */
[-C--:B------:R-:W-:Y:S02]  /*f9c0*/  LEA R196, P4, R197, R72.reuse, 0x1 ;  /* 0x00000048c5c47211 */ /* 0x080fe400078808ff */
[-C--:B------:R-:W-:Y:S02]  /*f9d0*/  LEA R204, P5, R3, R72.reuse, 0x1 ;  /* 0x0000004803cc7211 */ /* 0x080fe400078a08ff */
[-C--:B------:R-:W-:Y:S01]  /*f9e0*/  LEA.HI.X.SX32 R201, R7, R73.reuse, 0x1, P3 ;  /* 0x0000004907c97211 */ /* 0x080fe200018f0eff */
[----:B------:R-:W-:Y:S01]  /*f9f0*/  IMAD R7, R74, 0x4, R11 ;  /* 0x000000044a077824 */ /* 0x000fe200078e020b */
[----:B------:R-:W-:Y:S02]  /*fa00*/  LEA.HI.X.SX32 R197, R197, R73, 0x1, P4 ;  /* 0x00000049c5c57211 */ /* 0x000fe400020f0eff */
[----:B------:R-:W-:-:S02]  /*fa10*/  LEA R202, P4, R9, R72, 0x1 ;  /* 0x0000004809ca7211 */ /* 0x000fc400078808ff */
[-C--:B------:R-:W-:Y:S01]  /*fa20*/  LEA.HI.X.SX32 R205, R3, R73.reuse, 0x1, P5 ;  /* 0x0000004903cd7211 */ /* 0x080fe200028f0eff */
[C---:B------:R-:W-:Y:S01]  /*fa30*/  IMAD R3, R74.reuse, 0x4, R7 ;  /* 0x000000044a037824 */ /* 0x040fe200078e0207 */
[-C--:B------:R-:W-:Y:S02]  /*fa40*/  LEA.HI.X.SX32 R203, R9, R73.reuse, 0x1, P4 ;  /* 0x0000004909cb7211 */ /* 0x080fe400020f0eff */
[-C--:B------:R-:W-:Y:S01]  /*fa50*/  LEA R206, P3, R21, R72.reuse, 0x1 ;  /* 0x0000004815ce7211 */ /* 0x080fe200078608ff */
[C---:B------:R-:W-:Y:S01]  /*fa60*/  IMAD R9, R74.reuse, 0x4, R3 ;  /* 0x000000044a097824 */ /* 0x040fe200078e0203 */
[----:B------:R-:W-:Y:S02]  /*fa70*/  LEA R208, P4, R23, R72, 0x1 ;  /* 0x0000004817d07211 */ /* 0x000fe400078808ff */
[-C--:B------:R-:W-:Y:S01]  /*fa80*/  LEA.HI.X.SX32 R207, R21, R73.reuse, 0x1, P3 ;  /* 0x0000004915cf7211 */ /* 0x080fe200018f0eff */
[----:B------:R-:W-:Y:S01]  /*fa90*/  IMAD R21, R74, 0x4, R9 ;  /* 0x000000044a157824 */ /* 0x000fe200078e0209 */
[----:B------:R-:W-:-:S02]  /*faa0*/  LEA.HI.X.SX32 R209, R23, R73, 0x1, P4 ;  /* 0x0000004917d17211 */ /* 0x000fc400020f0eff */
[-C--:B------:R-:W-:Y:S01]  /*fab0*/  LEA R212, P3, R75, R72.reuse, 0x1 ;  /* 0x000000484bd47211 */ /* 0x080fe200078608ff */
[C---:B------:R-:W-:Y:S01]  /*fac0*/  IMAD R23, R74.reuse, 0x4, R21 ;  /* 0x000000044a177824 */ /* 0x040fe200078e0215 */
[-C--:B------:R-:W-:Y:S02]  /*fad0*/  LEA R214, P4, R215, R72.reuse, 0x1 ;  /* 0x00000048d7d67211 */ /* 0x080fe400078808ff */
[-C--:B------:R-:W-:Y:S02]  /*fae0*/  LEA R210, P5, R37, R72.reuse, 0x1 ;  /* 0x0000004825d27211 */ /* 0x080fe400078a08ff */
[-C--:B------:R-:W-:Y:S02]  /*faf0*/  LEA.HI.X.SX32 R213, R75, R73.reuse, 0x1, P3 ;  /* 0x000000494bd57211 */ /* 0x080fe400018f0eff */
[-C--:B------:R-:W-:Y:S02]  /*fb00*/  LEA.HI.X.SX32 R215, R215, R73.reuse, 0x1, P4 ;  /* 0x00000049d7d77211 */ /* 0x080fe400020f0eff */
[----:B------:R-:W-:Y:S01]  /*fb10*/  LEA.HI.X.SX32 R211, R37, R73, 0x1, P5 ;  /* 0x0000004925d37211 */ /* 0x000fe200028f0eff */
[----:B------:R-:W-:Y:S01]  /*fb20*/  IMAD R37, R74, 0x4, R23 ;  /* 0x000000044a257824 */ /* 0x000fe200078e0217 */
[----:B------:R-:W-:-:S02]  /*fb30*/  LEA R218, P3, R11, R72, 0x1 ;  /* 0x000000480bda7211 */ /* 0x000fc400078608ff */
[-C--:B------:R-:W-:Y:S02]  /*fb40*/  LEA R220, P4, R7, R72.reuse, 0x1 ;  /* 0x0000004807dc7211 */ /* 0x080fe400078808ff */
[-C--:B------:R-:W-:Y:S02]  /*fb50*/  LEA R216, P5, R39, R72.reuse, 0x1 ;  /* 0x0000004827d87211 */ /* 0x080fe400078a08ff */
[-C--:B------:R-:W-:Y:S01]  /*fb60*/  LEA.HI.X.SX32 R219, R11, R73.reuse, 0x1, P3 ;  /* 0x000000490bdb7211 */ /* 0x080fe200018f0eff */
[----:B------:R-:W-:Y:S01]  /*fb70*/  IMAD R11, R74, 0x4, R37 ;  /* 0x000000044a0b7824 */ /* 0x000fe200078e0225 */
[-C--:B------:R-:W-:Y:S02]  /*fb80*/  LEA.HI.X.SX32 R221, R7, R73.reuse, 0x1, P4 ;  /* 0x0000004907dd7211 */ /* 0x080fe400020f0eff */
[----:B------:R-:W-:Y:S02]  /*fb90*/  LEA.HI.X.SX32 R217, R39, R73, 0x1, P5 ;  /* 0x0000004927d97211 */ /* 0x000fe400028f0eff */
[----:B------:R-:W-:-:S02]  /*fba0*/  LEA R226, P4, R21, R72, 0x1 ;  /* 0x0000004815e27211 */ /* 0x000fc400078808ff */
[-C--:B------:R-:W-:Y:S02]  /*fbb0*/  LEA R222, P5, R3, R72.reuse, 0x1 ;  /* 0x0000004803de7211 */ /* 0x080fe400078a08ff */
[-C--:B------:R-:W-:Y:S02]  /*fbc0*/  LEA.HI.X.SX32 R227, R21, R73.reuse, 0x1, P4 ;  /* 0x0000004915e37211 */ /* 0x080fe400020f0eff */
[----:B------:R-:W-:Y:S01]  /*fbd0*/  LEA.HI.X.SX32 R223, R3, R73, 0x1, P5 ;  /* 0x0000004903df7211 */ /* 0x000fe200028f0eff */
[C---:B------:R-:W-:Y:S01]  /*fbe0*/  IMAD R3, R74.reuse, 0x4, R11 ;  /* 0x000000044a037824 */ /* 0x040fe200078e020b */
[-C--:B------:R-:W-:Y:S02]  /*fbf0*/  LEA R224, P3, R9, R72.reuse, 0x1 ;  /* 0x0000004809e07211 */ /* 0x080fe400078608ff */
[-C--:B------:R-:W-:Y:S01]  /*fc00*/  LEA R232, P4, R11, R72.reuse, 0x1 ;  /* 0x000000480be87211 */ /* 0x080fe200078808ff */
[----:B------:R-:W-:Y:S01]  /*fc10*/  IMAD R7, R74, 0x4, R3 ;  /* 0x000000044a077824 */ /* 0x000fe200078e0203 */
[----:B------:R-:W-:-:S02]  /*fc20*/  LEA R228, P5, R23, R72, 0x1 ;  /* 0x0000004817e47211 */ /* 0x000fc400078a08ff */
[-C--:B------:R-:W-:Y:S01]  /*fc30*/  LEA.HI.X.SX32 R225, R9, R73.reuse, 0x1, P3 ;  /* 0x0000004909e17211 */ /* 0x080fe200018f0eff */
[C---:B------:R-:W-:Y:S01]  /*fc40*/  IMAD R39, R74.reuse, 0x4, R7 ;  /* 0x000000044a277824 */ /* 0x040fe200078e0207 */
[-C--:B------:R-:W-:Y:S02]  /*fc50*/  LEA.HI.X.SX32 R233, R11, R73.reuse, 0x1, P4 ;  /* 0x000000490be97211 */ /* 0x080fe400020f0eff */
[-C--:B------:R-:W-:Y:S01]  /*fc60*/  LEA.HI.X.SX32 R229, R23, R73.reuse, 0x1, P5 ;  /* 0x0000004917e57211 */ /* 0x080fe200028f0eff */
[----:B------:R-:W0:Y:S01]  /*fc70*/  LDS.128 R8, [R5] ;  /* 0x0000000005087984 */ /* 0x000e220000000c00 */
[-C--:B------:R-:W-:Y:S02]  /*fc80*/  LEA R230, P3, R37, R72.reuse, 0x1 ;  /* 0x0000004825e67211 */ /* 0x080fe400078608ff */
[-C--:B------:R-:W-:Y:S01]  /*fc90*/  LEA R234, P5, R3, R72.reuse, 0x1 ;  /* 0x0000004803ea7211 */ /* 0x080fe200078a08ff */
[----:B------:R-:W3:Y:S01]  /*fca0*/  LDS.128 R20, [R6] ;  /* 0x0000000006147984 */ /* 0x000ee20000000c00 */
[----:B------:R-:W-:Y:S01]  /*fcb0*/  LEA.HI.X.SX32 R231, R37, R73, 0x1, P3 ;  /* 0x0000004925e77211 */ /* 0x000fe200018f0eff */
[----:B------:R-:W-:Y:S01]  /*fcc0*/  IMAD R37, R74, 0x4, R39 ;  /* 0x000000044a257824 */ /* 0x000fe200078e0227 */
[----:B------:R-:W-:-:S02]  /*fcd0*/  LEA R236, P3, R7, R72, 0x1 ;  /* 0x0000004807ec7211 */ /* 0x000fc400078608ff */
[-C--:B------:R-:W-:Y:S01]  /*fce0*/  LEA.HI.X.SX32 R235, R3, R73.reuse, 0x1, P5 ;  /* 0x0000004903eb7211 */ /* 0x080fe200028f0eff */
[----:B------:R-:W-:Y:S01]  /*fcf0*/  IMAD R74, R74, 0x4, R37 ;  /* 0x000000044a4a7824 */ /* 0x000fe200078e0225 */
[----:B------:R-:W-:Y:S02]  /*fd00*/  LEA.HI.X.SX32 R237, R7, R73, 0x1, P3 ;  /* 0x0000004907ed7211 */ /* 0x000fe400018f0eff */
[----:B------:R-:W-:Y:S02]  /*fd10*/  PRMT R3, R53, 0x7632, R3 ;  /* 0x0000763235037816 */ /* 0x000fe40000000003 */
[----:B------:R-:W-:Y:S02]  /*fd20*/  PRMT R7, R69, 0x7632, R7 ;  /* 0x0000763245077816 */ /* 0x000fe40000000007 */
[----:B------:R-:W-:Y:S01]  /*fd30*/  PRMT R12, R54, 0x7632, R12 ;  /* 0x00007632360c7816 */ /* 0x000fe2000000000c */
[----:B------:R-:W-:Y:S01]  /*fd40*/  STG.E.U16 desc[UR60][R42.64], R3 ;  /* 0x000000032a007986 */ /* 0x000fe2000c10153c */
[----:B-1----:R-:W-:-:S02]  /*fd50*/  PRMT R15, R70, 0x7632, R15 ;  /* 0x00007632460f7816 */ /* 0x002fc4000000000f */
[----:B------:R-:W-:Y:S01]  /*fd60*/  PRMT R14, R55, 0x7632, R14 ;  /* 0x00007632370e7816 */ /* 0x000fe2000000000e */
[----:B------:R0:W-:Y:S01]  /*fd70*/  STG.E.U16 desc[UR60][R44.64], R7 ;  /* 0x000000072c007986 */ /* 0x0001e2000c10153c */
[----:B--2---:R-:W-:Y:S02]  /*fd80*/  PRMT R41, R71, 0x7632, R41 ;  /* 0x0000763247297816 */ /* 0x004fe40000000029 */
[----:B------:R-:W-:Y:S01]  /*fd90*/  PRMT R68, R18, 0x7632, R68 ;  /* 0x0000763212447816 */ /* 0x000fe20000000044 */
[----:B------:R-:W-:Y:S01]  /*fda0*/  STG.E.U16 desc[UR60][R46.64], R54 ;  /* 0x000000362e007986 */ /* 0x000fe2000c10153c */
[----:B------:R-:W-:Y:S02]  /*fdb0*/  PRMT R69, R26, 0x7632, R69 ;  /* 0x000076321a457816 */ /* 0x000fe40000000045 */
[-C--:B------:R-:W-:Y:S01]  /*fdc0*/  LEA R38, P4, R39, R72.reuse, 0x1 ;  /* 0x0000004827267211 */ /* 0x080fe200078808ff */
[----:B------:R1:W-:Y:S01]  /*fdd0*/  STG.E.U16 desc[UR60][R48.64], R70 ;  /* 0x0000004630007986 */ /* 0x0003e2000c10153c */
[----:B------:R-:W-:-:S02]  /*fde0*/  LEA R36, P5, R37, R72, 0x1 ;  /* 0x0000004825247211 */ /* 0x000fc400078a08ff */
[C---:B------:R-:W-:Y:S01]  /*fdf0*/  LEA R72, P6, R74.reuse, R72, 0x1 ;  /* 0x000000484a487211 */ /* 0x040fe200078c08ff */
[----:B------:R-:W-:Y:S01]  /*fe00*/  STG.E.U16 desc[UR60][R50.64], R12 ;  /* 0x0000000c32007986 */ /* 0x000fe2000c10153c */
[-C--:B------:R-:W-:Y:S02]  /*fe10*/  LEA.HI.X.SX32 R39, R39, R73.reuse, 0x1, P4 ;  /* 0x0000004927277211 */ /* 0x080fe400020f0eff */
[-C--:B------:R-:W-:Y:S01]  /*fe20*/  LEA.HI.X.SX32 R37, R37, R73.reuse, 0x1, P5 ;  /* 0x0000004925257211 */ /* 0x080fe200028f0eff */
[----:B------:R2:W-:Y:S01]  /*fe30*/  STG.E.U16 desc[UR60][R60.64], R15 ;  /* 0x0000000f3c007986 */ /* 0x0005e2000c10153c */
[----:B------:R-:W-:Y:S02]  /*fe40*/  LEA.HI.X.SX32 R73, R74, R73, 0x1, P6 ;  /* 0x000000494a497211 */ /* 0x000fe400030f0eff */
[----:B0-----:R-:W-:Y:S01]  /*fe50*/  PRMT R44, R8, 0x7632, R44 ;  /* 0x00007632082c7816 */ /* 0x001fe2000000002c */
[----:B------:R0:W-:Y:S01]  /*fe60*/  STG.E.U16 desc[UR60][R76.64], R55 ;  /* 0x000000374c007986 */ /* 0x0001e2000c10153c */
[----:B-1----:R-:W-:-:S02]  /*fe70*/  PRMT R48, R9, 0x7632, R48 ;  /* 0x0000763209307816 */ /* 0x002fc40000000030 */
[----:B---3--:R-:W-:Y:S01]  /*fe80*/  PRMT R45, R20, 0x7632, R45 ;  /* 0x00007632142d7816 */ /* 0x008fe2000000002d */
[----:B------:R-:W-:Y:S01]  /*fe90*/  STG.E.U16 desc[UR60][R78.64], R71 ;  /* 0x000000474e007986 */ /* 0x000fe2000c10153c */
[----:B------:R-:W-:Y:S02]  /*fea0*/  PRMT R49, R21, 0x7632, R49 ;  /* 0x0000763215317816 */ /* 0x000fe40000000031 */
[----:B------:R-:W-:Y:S01]  /*feb0*/  PRMT R52, R10, 0x7632, R52 ;  /* 0x000076320a347816 */ /* 0x000fe20000000034 */
[----:B------:R1:W-:Y:S01]  /*fec0*/  STG.E.U16 desc[UR60][R80.64], R14 ;  /* 0x0000000e50007986 */ /* 0x0003e2000c10153c */
[----:B------:R-:W-:Y:S02]  /*fed0*/  PRMT R53, R22, 0x7632, R53 ;  /* 0x0000763216357816 */ /* 0x000fe40000000035 */
[----:B------:R-:W-:Y:S01]  /*fee0*/  PRMT R3, R11, 0x7632, R3 ;  /* 0x000076320b037816 */ /* 0x000fe20000000003 */
[----:B------:R-:W-:Y:S01]  /*fef0*/  STG.E.U16 desc[UR60][R82.64], R41 ;  /* 0x0000002952007986 */ /* 0x000fe2000c10153c */
[----:B------:R-:W-:-:S02]  /*ff00*/  PRMT R7, R23, 0x7632, R7 ;  /* 0x0000763217077816 */ /* 0x000fc40000000007 */
[----:B--2---:R-:W-:Y:S01]  /*ff10*/  PRMT R60, R16, 0x7632, R60 ;  /* 0x00007632103c7816 */ /* 0x004fe2000000003c */
[----:B------:R2:W-:Y:S01]  /*ff20*/  STG.E.U16 desc[UR60][R84.64], R8 ;  /* 0x0000000854007986 */ /* 0x0005e2000c10153c */
[----:B------:R-:W-:Y:S02]  /*ff30*/  PRMT R61, R24, 0x7632, R61 ;  /* 0x00007632183d7816 */ /* 0x000fe4000000003d */
[----:B0-----:R-:W-:Y:S01]  /*ff40*/  PRMT R76, R32, 0x7632, R76 ;  /* 0x00007632204c7816 */ /* 0x001fe2000000004c */
[----:B------:R-:W-:Y:S01]  /*ff50*/  STG.E.U16 desc[UR60][R86.64], R20 ;  /* 0x0000001456007986 */ /* 0x000fe2000c10153c */
[----:B------:R-:W-:Y:S02]  /*ff60*/  PRMT R77, R28, 0x7632, R77 ;  /* 0x000076321c4d7816 */ /* 0x000fe4000000004d */
[----:B-1----:R-:W-:Y:S01]  /*ff70*/  PRMT R80, R33, 0x7632, R80 ;  /* 0x0000763221507816 */ /* 0x002fe20000000050 */
[----:B------:R0:W-:Y:S01]  /*ff80*/  STG.E.U16 desc[UR60][R88.64], R44 ;  /* 0x0000002c58007986 */ /* 0x0001e2000c10153c */
[----:B------:R-:W-:-:S03]  /*ff90*/  PRMT R81, R29, 0x7632, R81 ;  /* 0x000076321d517816 */ /* 0x000fc60000000051 */
[----:B------:R-:W-:Y:S01]  /*ffa0*/  STG.E.U16 desc[UR60][R90.64], R45 ;  /* 0x0000002d5a007986 */ /* 0x000fe2000c10153c */
[----:B--2---:R-:W-:Y:S02]  /*ffb0*/  PRMT R8, R17, 0x7632, R8 ;  /* 0x0000763211087816 */ /* 0x004fe40000000008 */
[----:B------:R-:W-:Y:S01]  /*ffc0*/  PRMT R84, R34, 0x7632, R84 ;  /* 0x0000763222547816 */ /* 0x000fe20000000054 */
[----:B------:R1:W-:Y:S01]  /*ffd0*/  STG.E.U16 desc[UR60][R92.64], R9 ;  /* 0x000000095c007986 */ /* 0x0003e2000c10153c */
[----:B------:R-:W-:-:S03]  /*ffe0*/  PRMT R85, R30, 0x7632, R85 ;  /* 0x000076321e557816 */ /* 0x000fc60000000055 */
[----:B------:R-:W-:Y:S01]  /*fff0*/  STG.E.U16 desc[UR60][R94.64], R21 ;  /* 0x000000155e007986 */ /* 0x000fe2000c10153c */
[----:B0-----:R-:W-:Y:S02]  /*10000*/  PRMT R88, R35, 0x7632, R88 ;  /* 0x0000763223587816 */ /* 0x001fe40000000058 */
[----:B------:R-:W-:Y:S01]  /*10010*/  PRMT R89, R31, 0x7632, R89 ;  /* 0x000076321f597816 */ /* 0x000fe20000000059 */
[----:B------:R0:W-:Y:S04]  /*10020*/  STG.E.U16 desc[UR60][R96.64], R48 ;  /* 0x0000003060007986 */ /* 0x0001e8000c10153c */
[----:B------:R-:W-:Y:S01]  /*10030*/  STG.E.U16 desc[UR60][R98.64], R49 ;  /* 0x0000003162007986 */ /* 0x000fe2000c10153c */
[----:B-1----:R-:W-:Y:S02]  /*10040*/  PRMT R9, R25, 0x7632, R9 ;  /* 0x0000763219097816 */ /* 0x002fe40000000009 */
        /* <DEDUP_REMOVED lines=10> */
[----:B------:R-:W-:Y:S04]  /*100f0*/  STG.E.U16 desc[UR60][R108.64], R11 ;  /* 0x0000000b6c007986 */ /* 0x000fe8000c10153c */
[----:B------:R-:W-:Y:S01]  /*10100*/  STG.E.U16 desc[UR60][R110.64], R23 ;  /* 0x000000176e007986 */ /* 0x000fe2000c10153c */
[----:B0-----:R-:W-:-:S02]  /*10110*/  PRMT R104, R67, 0x7632, R104 ;  /* 0x0000763243687816 */ /* 0x001fc40000000068 */
[----:B------:R-:W-:Y:S01]  /*10120*/  PRMT R105, R59, 0x7632, R105 ;  /* 0x000076323b697816 */ /* 0x000fe20000000069 */
[----:B------:R0:W-:Y:S04]  /*10130*/  STG.E.U16 desc[UR60][R112.64], R3 ;  /* 0x0000000370007986 */ /* 0x0001e8000c10153c */
[----:B------:R1:W-:Y:S04]  /*10140*/  STG.E.U16 desc[UR60][R114.64], R7 ;  /* 0x0000000772007986 */ /* 0x0003e8000c10153c */
[----:B------:R-:W-:Y:S04]  /*10150*/  STG.E.U16 desc[UR60][R116.64], R16 ;  /* 0x0000001074007986 */ /* 0x000fe8000c10153c */
[----:B------:R-:W-:Y:S01]  /*10160*/  STG.E.U16 desc[UR60][R118.64], R24 ;  /* 0x0000001876007986 */ /* 0x000fe2000c10153c */
[----:B0-----:R-:W-:-:S03]  /*10170*/  PRMT R3, R19, 0x7632, R3 ;  /* 0x0000763213037816 */ /* 0x001fc60000000003 */
[----:B------:R-:W-:Y:S01]  /*10180*/  STG.E.U16 desc[UR60][R120.64], R60 ;  /* 0x0000003c78007986 */ /* 0x000fe2000c10153c */
[----:B-1----:R-:W-:-:S03]  /*10190*/  PRMT R7, R27, 0x7632, R7 ;  /* 0x000076321b077816 */ /* 0x002fc60000000007 */
[----:B------:R-:W-:Y:S04]  /*101a0*/  STG.E.U16 desc[UR60][R122.64], R61 ;  /* 0x0000003d7a007986 */ /* 0x000fe8000c10153c */
        /* <DEDUP_REMOVED lines=9> */
[----:B------:R-:W0:Y:S04]  /*10240*/  LDS.128 R8, [R5+0x800] ;  /* 0x0008000005087984 */ /* 0x000e280000000c00 */
[----:B------:R1:W2:Y:S04]  /*10250*/  LDS.128 R16, [R6+0x800] ;  /* 0x0008000006107984 */ /* 0x0002a80000000c00 */
[----:B------:R-:W-:Y:S04]  /*10260*/  STG.E.U16 desc[UR60][R142.64], R27 ;  /* 0x0000001b8e007986 */ /* 0x000fe8000c10153c */
[----:B------:R3:W-:Y:S01]  /*10270*/  STG.E.U16 desc[UR60][R144.64], R3 ;  /* 0x0000000390007986 */ /* 0x0007e2000c10153c */
[----:B-1----:R-:W-:-:S03]  /*10280*/  FSEL R6, R63, -INF , P1 ;  /* 0xff8000003f067808 */ /* 0x002fc60000800000 */
[----:B------:R1:W-:Y:S02]  /*10290*/  STG.E.U16 desc[UR60][R146.64], R7 ;  /* 0x0000000792007986 */ /* 0x0003e4000c10153c */
[----:B------:R-:W-:Y:S02]  /*102a0*/  FFMA R6, R6, 0.69314718246459960938, R13 ;  /* 0x3f31721806067823 */ /* 0x000fe4000000000d */
[----:B------:R-:W-:Y:S04]  /*102b0*/  STG.E.U16 desc[UR60][R148.64], R32 ;  /* 0x0000002094007986 */ /* 0x000fe8000c10153c */
[----:B------:R-:W-:Y:S01]  /*102c0*/  STG.E.U16 desc[UR60][R150.64], R28 ;  /* 0x0000001c96007986 */ /* 0x000fe2000c10153c */
[----:B---3--:R-:W-:-:S03]  /*102d0*/  FSEL R3, R62, -INF , P2 ;  /* 0xff8000003e037808 */ /* 0x008fc60001000000 */
[----:B------:R-:W-:Y:S02]  /*102e0*/  STG.E.U16 desc[UR60][R152.64], R76 ;  /* 0x0000004c98007986 */ /* 0x000fe4000c10153c */
[----:B-1----:R-:W-:Y:S02]  /*102f0*/  FFMA R7, R3, 0.69314718246459960938, R4 ;  /* 0x3f31721803077823 */ /* 0x002fe40000000004 */
[----:B------:R-:W-:Y:S01]  /*10300*/  STG.E.U16 desc[UR60][R154.64], R77 ;  /* 0x0000004d9a007986 */ /* 0x000fe2000c10153c */
[----:B------:R-:W1:Y:S03]  /*10310*/  LDC R3, c[0x0][0x27c] ;  /* 0x00009f00ff037b82 */ /* 0x000e660000000800 */
[----:B------:R-:W-:Y:S04]  /*10320*/  STG.E.U16 desc[UR60][R156.64], R33 ;  /* 0x000000219c007986 */ /* 0x000fe8000c10153c */
[----:B------:R-:W-:Y:S01]  /*10330*/  STG.E.U16 desc[UR60][R158.64], R29 ;  /* 0x0000001d9e007986 */ /* 0x000fe2000c10153c */
[----:B0-----:R-:W-:-:S02]  /*10340*/  PRMT R108, R8, 0x7632, R108 ;  /* 0x00007632086c7816 */ /* 0x001fc4000000006c */
[----:B------:R-:W-:Y:S01]  /*10350*/  PRMT R112, R9, 0x7632, R112 ;  /* 0x0000763209707816 */ /* 0x000fe20000000070 */
[----:B------:R-:W-:Y:S01]  /*10360*/  STG.E.U16 desc[UR60][R160.64], R80 ;  /* 0x00000050a0007986 */ /* 0x000fe2000c10153c */
[----:B--2---:R-:W-:Y:S02]  /*10370*/  PRMT R109, R16, 0x7632, R109 ;  /* 0x00007632106d7816 */ /* 0x004fe4000000006d */
[----:B------:R-:W-:Y:S01]  /*10380*/  PRMT R113, R17, 0x7632, R113 ;  /* 0x0000763211717816 */ /* 0x000fe20000000071 */
[----:B------:R-:W-:Y:S01]  /*10390*/  STG.E.U16 desc[UR60][R162.64], R81 ;  /* 0x00000051a2007986 */ /* 0x000fe2000c10153c */
[----:B------:R-:W-:Y:S02]  /*103a0*/  PRMT R116, R10, 0x7632, R116 ;  /* 0x000076320a747816 */ /* 0x000fe40000000074 */
[----:B------:R-:W-:Y:S01]  /*103b0*/  PRMT R117, R18, 0x7632, R117 ;  /* 0x0000763212757816 */ /* 0x000fe20000000075 */
[----:B------:R-:W-:Y:S01]  /*103c0*/  STG.E.U16 desc[UR60][R164.64], R34 ;  /* 0x00000022a4007986 */ /* 0x000fe2000c10153c */
[----:B------:R-:W-:-:S03]  /*103d0*/  PRMT R5, R11, 0x7632, R5 ;  /* 0x000076320b057816 */ /* 0x000fc60000000005 */
        /* <DEDUP_REMOVED lines=23> */
[----:B------:R0:W-:Y:S04]  /*10550*/  STG.E.U16 desc[UR60][R212.64], R8 ;  /* 0x00000008d4007986 */ /* 0x0001e8000c10153c */
[----:B------:R2:W-:Y:S04]  /*10560*/  STG.E.U16 desc[UR60][R214.64], R16 ;  /* 0x00000010d6007986 */ /* 0x0005e8000c10153c */
[----:B------:R2:W-:Y:S04]  /*10570*/  STG.E.U16 desc[UR60][R216.64], R108 ;  /* 0x0000006cd8007986 */ /* 0x0005e8000c10153c */
[----:B------:R2:W-:Y:S01]  /*10580*/  STG.E.U16 desc[UR60][R218.64], R109 ;  /* 0x0000006dda007986 */ /* 0x0005e2000c10153c */
[----:B0-----:R-:W-:-:S03]  /*10590*/  PRMT R8, R19, 0x7632, R8 ;  /* 0x0000763213087816 */ /* 0x001fc60000000008 */
[----:B------:R2:W-:Y:S04]  /*105a0*/  STG.E.U16 desc[UR60][R220.64], R9 ;  /* 0x00000009dc007986 */ /* 0x0005e8000c10153c */
        /* <DEDUP_REMOVED lines=10> */
[----:B------:R2:W-:Y:S01]  /*10650*/  STG.E.U16 desc[UR60][R72.64], R8 ;  /* 0x0000000848007986 */ /* 0x0005e2000c10153c */
[----:B------:R-:W-:Y:S06]  /*10660*/  BAR.SYNC.DEFER_BLOCKING 0x0 ;  /* 0x0000000000007b1d */ /* 0x000fec0000010000 */
[----:B------:R2:W-:Y:S02]  /*10670*/  STS.64 [R2], R6 ;  /* 0x0000000602007388 */ /* 0x0005e40000000a00 */
[----:B------:R-:W-:Y:S06]  /*10680*/  BAR.SYNC.DEFER_BLOCKING 0x0 ;  /* 0x0000000000007b1d */ /* 0x000fec0000010000 */
[----:B-1----:R-:W-:Y:S05]  /*10690*/  @P0 EXIT ;  /* 0x000000000000094d */ /* 0x002fea0003800000 */
[----:B--2---:R-:W0:Y:S01]  /*106a0*/  LDS R7, [R0] ;  /* 0x0000000000077984 */ /* 0x004e220000000800 */
[----:B------:R-:W1:Y:S01]  /*106b0*/  LDC.64 R8, c[0x0][0x230] ;  /* 0x00008c00ff087b82 */ /* 0x000e620000000a00 */
[----:B------:R-:W-:Y:S02]  /*106c0*/  IMAD R2, R240, R3, RZ ;  /* 0x00000003f0027224 */ /* 0x000fe400078e02ff */
[----:B------:R-:W-:Y:S02]  /*106d0*/  IMAD.SHL.U32 R5, R238, 0x4, RZ ;  /* 0x00000004ee057824 */ /* 0x000fe400078e00ff */
[C---:B------:R-:W-:Y:S02]  /*106e0*/  IMAD.SHL.U32 R3, R2.reuse, 0x4, RZ ;  /* 0x0000000402037824 */ /* 0x040fe400078e00ff */
[----:B------:R-:W-:-:S04]  /*106f0*/  IMAD.HI R4, R2, 0x4, RZ ;  /* 0x0000000402047827 */ /* 0x000fc800078e02ff */
[----:B------:R-:W-:Y:S01]  /*10700*/  IMAD.HI R6, R238, 0x4, RZ ;  /* 0x00000004ee067827 */ /* 0x000fe200078e02ff */
[----:B-1----:R-:W-:-:S04]  /*10710*/  IADD3 R2, P0, P1, R5, R8, R3 ;  /* 0x0000000805027210 */ /* 0x002fc8000791e003 */
[----:B------:R-:W-:-:S05]  /*10720*/  IADD3.X R3, R6, R9, R4, P0, P1 ;  /* 0x0000000906037210 */ /* 0x000fca00007e2404 */
[----:B0-----:R-:W-:Y:S01]  /*10730*/  STG.E desc[UR60][R2.64], R7 ;  /* 0x0000000702007986 */ /* 0x001fe2000c10193c */
[----:B------:R-:W-:Y:S05]  /*10740*/  EXIT ;  /* 0x000000000000794d */ /* 0x000fea0003800000 */
.L_x_2:
[----:B------:R-:W-:-:S00]  /*10750*/  BRA `(.L_x_2) ;  /* 0xfffffffc00fc7947 */ /* 0x000fc0000383ffff */
[----:B------:R-:W-:-:S00]  /*10760*/  NOP ;  /* 0x0000000000007918 */ /* 0x000fc00000000000 */
        /* <DEDUP_REMOVED lines=9> */
.L_x_3:


//--------------------- .nv.global.init           --------------------------
	.section	.nv.global.init,"aw",@progbits
.nv.global.init:
	.type		_$_str,@object
	.size		_$_str,(.L_0 - _$_str)
_$_str:
        /*0000*/ 	.byte	0x5f, 0x5f, 0x43, 0x55, 0x44, 0x41, 0x5f, 0x46, 0x54, 0x5a, 0x00
.L_0:


//--------------------- .nv.shared.attn_fwd       --------------------------
	.section	.nv.shared.attn_fwd,"aw",@nobits
	.sectionflags	@""
	.align	16
	.zero		1024


//--------------------- .nv.shared.reserved.0     --------------------------
	.section	.nv.shared.reserved.0,"aw",@nobits
	.weak		__nv_reservedSMEM_offset_0_alias
	.size		__nv_reservedSMEM_offset_0_alias, 0, 0
	.other		__nv_reservedSMEM_offset_0_alias,@"STO_CUDA_RESERVED_SHARED STV_DEFAULT"
__nv_reservedSMEM_offset_0_alias:
	.zero		0


//--------------------- .nv.constant0.attn_fwd    --------------------------
	.section	.nv.constant0.attn_fwd,"a",@progbits
	.sectionflags	@""
	.align	4
.nv.constant0.attn_fwd:
	.zero		664


//--------------------- SYMBOLS --------------------------

	.type		.nv.reservedSmem.offset0,@object
	.size		.nv.reservedSmem.offset0,0x4
